	.target	sm_90a

	.elftype	@"ET_EXEC"


//--------------------- .note.nv.tkinfo           --------------------------
	.section	.note.nv.tkinfo,"",@"SHT_NOTE"
	.sectionflags	@"SHF_NOTE_NV_TKINFO"
	.tkinfo
        /*0018*/ 	.word	0x00000002
        /*0030*/ 	.string	""
        /*0030*/ 	.string	"ptxas"
        /*0030*/ 	.string	"Cuda compilation tools, release 13.0, V13.0.88"
        /*0030*/ 	.string	"Build cuda_13.0.r13.0/compiler.36424714_0"
        /*0030*/ 	.string	"-arch sm_90a -m 64 "



//--------------------- .note.nv.cuinfo           --------------------------
	.section	.note.nv.cuinfo,"",@"SHT_NOTE"
	.sectionflags	@"SHF_NOTE_NV_CUINFO"
        /*0018*/ 	.short	0x0002
        /*001a*/ 	.short	0x005a
        /*001c*/ 	.short	0x0082
	.zero		2


//--------------------- .nv.info                  --------------------------
	.section	.nv.info,"",@"SHT_CUDA_INFO"
	.align	4


	//----- nvinfo : EIATTR_REGCOUNT
	.align		4
        /*0000*/ 	.byte	0x04, 0x2f
        /*0002*/ 	.short	(.L_12 - .L_11)
	.align		4
.L_11:
        /*0004*/ 	.word	index@(_ZN7cutlass13device_kernelINS_4conv6kernel13ConvUniversalINS1_16ConvProblemShapeILNS1_8OperatorE1ELi2EEENS1_10collective14CollectiveConvINS1_46MainloopSm90TmaGmmaWarpSpecializedImplicitGemmILS5_1ELi14ELi2EN4cute5tupleIJNSA_1CILi1EEESD_SD_EEENS1_36KernelImplicitTmaWarpSpecializedSm90ELi1EEENSB_IJNSC_ILi128EEESH_NSB_IJNSC_ILi32EEEEEEEEENS_10bfloat16_tESL_NSA_8TiledMMAINSA_8MMA_AtomIJNSA_4SM904GMMA28MMA_64x128x16_F32BF16BF16_SSILNSP_5MajorE0ELSR_1ELNSP_7ScaleInE1ELSS_1EEEEEENSA_6LayoutISE_NSB_IJNSC_ILi0EEESW_SW_EEEEENSB_IJNSA_10UnderscoreESZ_SZ_EEEEENS7_6detail26Sm90ImplicitGemmTileTraitsINSA_20SM90_TMA_LOAD_IM2COLENSA_14ComposedLayoutINSA_7SwizzleILi2ELi4ELi3EEENSA_18smem_ptr_flag_bitsILi16EEENSV_INSB_IJNSB_IJNSC_ILi8EEENSC_ILi16EEEEEENSB_IJSI_SD_EEENSB_IJSD_NSC_ILi14EEEEEEEEENSB_IJNSB_IJSI_NSC_ILi256EEEEEENSB_IJSD_SW_EEENSB_IJSW_NSC_ILi4096EEEEEEEEEEEEEvEENS13_INSA_13SM90_TMA_LOADENS15_INS16_ILi3ELi4ELi3EEES19_NSV_INSB_IJNSB_IJNSC_ILi64EEENSC_ILi2EEEEEENSB_IJS1A_NSC_ILi4EEEEEES1F_EEENSB_IJNSB_IJSD_NSC_ILi2048EEEEEENSB_IJS1S_NSC_ILi512EEEEEES1L_EEEEEEEvEEEENS_8epilogue10collective6detail29Sm90TmaWarpSpecializedAdapterINS28_15DefaultEpilogueISL_NSB_IJNSB_IJlllEEESD_SW_EEES2D_NS27_6thread17LinearCombinationISL_Li1EffLNS2E_9ScaleType4KindE0ELNS_15FloatRoundStyleE2ESL_EENS_4gemm15EpilogueDefaultEEEEEvvEEEEvNT_6ParamsE)
        /*0008*/ 	.word	0x0000009a


	//----- nvinfo : EIATTR_FRAME_SIZE
	.align		4
.L_12:
        /*000c*/ 	.byte	0x04, 0x11
        /*000e*/ 	.short	(.L_14 - .L_13)
	.align		4
.L_13:
        /*0010*/ 	.word	index@(_ZN7cutlass13device_kernelINS_4conv6kernel13ConvUniversalINS1_16ConvProblemShapeILNS1_8OperatorE1ELi2EEENS1_10collective14CollectiveConvINS1_46MainloopSm90TmaGmmaWarpSpecializedImplicitGemmILS5_1ELi14ELi2EN4cute5tupleIJNSA_1CILi1EEESD_SD_EEENS1_36KernelImplicitTmaWarpSpecializedSm90ELi1EEENSB_IJNSC_ILi128EEESH_NSB_IJNSC_ILi32EEEEEEEEENS_10bfloat16_tESL_NSA_8TiledMMAINSA_8MMA_AtomIJNSA_4SM904GMMA28MMA_64x128x16_F32BF16BF16_SSILNSP_5MajorE0ELSR_1ELNSP_7ScaleInE1ELSS_1EEEEEENSA_6LayoutISE_NSB_IJNSC_ILi0EEESW_SW_EEEEENSB_IJNSA_10UnderscoreESZ_SZ_EEEEENS7_6detail26Sm90ImplicitGemmTileTraitsINSA_20SM90_TMA_LOAD_IM2COLENSA_14ComposedLayoutINSA_7SwizzleILi2ELi4ELi3EEENSA_18smem_ptr_flag_bitsILi16EEENSV_INSB_IJNSB_IJNSC_ILi8EEENSC_ILi16EEEEEENSB_IJSI_SD_EEENSB_IJSD_NSC_ILi14EEEEEEEEENSB_IJNSB_IJSI_NSC_ILi256EEEEEENSB_IJSD_SW_EEENSB_IJSW_NSC_ILi4096EEEEEEEEEEEEEvEENS13_INSA_13SM90_TMA_LOADENS15_INS16_ILi3ELi4ELi3EEES19_NSV_INSB_IJNSB_IJNSC_ILi64EEENSC_ILi2EEEEEENSB_IJS1A_NSC_ILi4EEEEEES1F_EEENSB_IJNSB_IJSD_NSC_ILi2048EEEEEENSB_IJS1S_NSC_ILi512EEEEEES1L_EEEEEEEvEEEENS_8epilogue10collective6detail29Sm90TmaWarpSpecializedAdapterINS28_15DefaultEpilogueISL_NSB_IJNSB_IJlllEEESD_SW_EEES2D_NS27_6thread17LinearCombinationISL_Li1EffLNS2E_9ScaleType4KindE0ELNS_15FloatRoundStyleE2ESL_EENS_4gemm15EpilogueDefaultEEEEEvvEEEEvNT_6ParamsE)
        /*0014*/ 	.word	0x00000000


	//----- nvinfo : EIATTR_MIN_STACK_SIZE
	.align		4
.L_14:
        /*0018*/ 	.byte	0x04, 0x12
        /*001a*/ 	.short	(.L_16 - .L_15)
	.align		4
.L_15:
        /*001c*/ 	.word	index@(_ZN7cutlass13device_kernelINS_4conv6kernel13ConvUniversalINS1_16ConvProblemShapeILNS1_8OperatorE1ELi2EEENS1_10collective14CollectiveConvINS1_46MainloopSm90TmaGmmaWarpSpecializedImplicitGemmILS5_1ELi14ELi2EN4cute5tupleIJNSA_1CILi1EEESD_SD_EEENS1_36KernelImplicitTmaWarpSpecializedSm90ELi1EEENSB_IJNSC_ILi128EEESH_NSB_IJNSC_ILi32EEEEEEEEENS_10bfloat16_tESL_NSA_8TiledMMAINSA_8MMA_AtomIJNSA_4SM904GMMA28MMA_64x128x16_F32BF16BF16_SSILNSP_5MajorE0ELSR_1ELNSP_7ScaleInE1ELSS_1EEEEEENSA_6LayoutISE_NSB_IJNSC_ILi0EEESW_SW_EEEEENSB_IJNSA_10UnderscoreESZ_SZ_EEEEENS7_6detail26Sm90ImplicitGemmTileTraitsINSA_20SM90_TMA_LOAD_IM2COLENSA_14ComposedLayoutINSA_7SwizzleILi2ELi4ELi3EEENSA_18smem_ptr_flag_bitsILi16EEENSV_INSB_IJNSB_IJNSC_ILi8EEENSC_ILi16EEEEEENSB_IJSI_SD_EEENSB_IJSD_NSC_ILi14EEEEEEEEENSB_IJNSB_IJSI_NSC_ILi256EEEEEENSB_IJSD_SW_EEENSB_IJSW_NSC_ILi4096EEEEEEEEEEEEEvEENS13_INSA_13SM90_TMA_LOADENS15_INS16_ILi3ELi4ELi3EEES19_NSV_INSB_IJNSB_IJNSC_ILi64EEENSC_ILi2EEEEEENSB_IJS1A_NSC_ILi4EEEEEES1F_EEENSB_IJNSB_IJSD_NSC_ILi2048EEEEEENSB_IJS1S_NSC_ILi512EEEEEES1L_EEEEEEEvEEEENS_8epilogue10collective6detail29Sm90TmaWarpSpecializedAdapterINS28_15DefaultEpilogueISL_NSB_IJNSB_IJlllEEESD_SW_EEES2D_NS27_6thread17LinearCombinationISL_Li1EffLNS2E_9ScaleType4KindE0ELNS_15FloatRoundStyleE2ESL_EENS_4gemm15EpilogueDefaultEEEEEvvEEEEvNT_6ParamsE)
        /*0020*/ 	.word	0x00000000
.L_16:


//--------------------- .nv.compat                --------------------------
	.section	.nv.compat,"",@"SHT_CUDA_COMPAT_INFO"
	.align	4
        /*0000*/ 	.byte	0x02, 0x09, 0x01, 0x00, 0x02, 0x02, 0x04, 0x00, 0x02, 0x05, 0x05, 0x00, 0x03, 0x07, 0x01, 0x01
        /*0010*/ 	.byte	0x02, 0x03, 0x01, 0x00, 0x02, 0x06, 0x01, 0x00, 0x04, 0x0b, 0x08, 0x00, 0x00, 0x00, 0x00, 0x00
        /*0020*/ 	.byte	0x00, 0x00, 0x00, 0x00


//--------------------- .nv.info._ZN7cutlass13device_kernelINS_4conv6kernel13ConvUniversalINS1_16ConvProblemShapeILNS1_8OperatorE1ELi2EEENS1_10collective14CollectiveConvINS1_46MainloopSm90TmaGmmaWarpSpecializedImplicitGemmILS5_1ELi14ELi2EN4cute5tupleIJNSA_1CILi1EEESD_SD_EEENS1_36KernelImplicitTmaWarpSpecializedSm90ELi1EEENSB_IJNSC_ILi128EEESH_NSB_IJNSC_ILi32EEEEEEEEENS_10bfloat16_tESL_NSA_8TiledMMAINSA_8MMA_AtomIJNSA_4SM904GMMA28MMA_64x128x16_F32BF16BF16_SSILNSP_5MajorE0ELSR_1ELNSP_7ScaleInE1ELSS_1EEEEEENSA_6LayoutISE_NSB_IJNSC_ILi0EEESW_SW_EEEEENSB_IJNSA_10UnderscoreESZ_SZ_EEEEENS7_6detail26Sm90ImplicitGemmTileTraitsINSA_20SM90_TMA_LOAD_IM2COLENSA_14ComposedLayoutINSA_7SwizzleILi2ELi4ELi3EEENSA_18smem_ptr_flag_bitsILi16EEENSV_INSB_IJNSB_IJNSC_ILi8EEENSC_ILi16EEEEEENSB_IJSI_SD_EEENSB_IJSD_NSC_ILi14EEEEEEEEENSB_IJNSB_IJSI_NSC_ILi256EEEEEENSB_IJSD_SW_EEENSB_IJSW_NSC_ILi4096EEEEEEEEEEEEEvEENS13_INSA_13SM90_TMA_LOADENS15_INS16_ILi3ELi4ELi3EEES19_NSV_INSB_IJNSB_IJNSC_ILi64EEENSC_ILi2EEEEEENSB_IJS1A_NSC_ILi4EEEEEES1F_EEENSB_IJNSB_IJSD_NSC_ILi2048EEEEEENSB_IJS1S_NSC_ILi512EEEEEES1L_EEEEEEEvEEEENS_8epilogue10collective6detail29Sm90TmaWarpSpecializedAdapterINS28_15DefaultEpilogueISL_NSB_IJNSB_IJlllEEESD_SW_EEES2D_NS27_6thread17LinearCombinationISL_Li1EffLNS2E_9ScaleType4KindE0ELNS_15FloatRoundStyleE2ESL_EENS_4gemm15EpilogueDefaultEEEEEvvEEEEvNT_6ParamsE --------------------------
	.section	.nv.info._ZN7cutlass13device_kernelINS_4conv6kernel13ConvUniversalINS1_16ConvProblemShapeILNS1_8OperatorE1ELi2EEENS1_10collective14CollectiveConvINS1_46MainloopSm90TmaGmmaWarpSpecializedImplicitGemmILS5_1ELi14ELi2EN4cute5tupleIJNSA_1CILi1EEESD_SD_EEENS1_36KernelImplicitTmaWarpSpecializedSm90ELi1EEENSB_IJNSC_ILi128EEESH_NSB_IJNSC_ILi32EEEEEEEEENS_10bfloat16_tESL_NSA_8TiledMMAINSA_8MMA_AtomIJNSA_4SM904GMMA28MMA_64x128x16_F32BF16BF16_SSILNSP_5MajorE0ELSR_1ELNSP_7ScaleInE1ELSS_1EEEEEENSA_6LayoutISE_NSB_IJNSC_ILi0EEESW_SW_EEEEENSB_IJNSA_10UnderscoreESZ_SZ_EEEEENS7_6detail26Sm90ImplicitGemmTileTraitsINSA_20SM90_TMA_LOAD_IM2COLENSA_14ComposedLayoutINSA_7SwizzleILi2ELi4ELi3EEENSA_18smem_ptr_flag_bitsILi16EEENSV_INSB_IJNSB_IJNSC_ILi8EEENSC_ILi16EEEEEENSB_IJSI_SD_EEENSB_IJSD_NSC_ILi14EEEEEEEEENSB_IJNSB_IJSI_NSC_ILi256EEEEEENSB_IJSD_SW_EEENSB_IJSW_NSC_ILi4096EEEEEEEEEEEEEvEENS13_INSA_13SM90_TMA_LOADENS15_INS16_ILi3ELi4ELi3EEES19_NSV_INSB_IJNSB_IJNSC_ILi64EEENSC_ILi2EEEEEENSB_IJS1A_NSC_ILi4EEEEEES1F_EEENSB_IJNSB_IJSD_NSC_ILi2048EEEEEENSB_IJS1S_NSC_ILi512EEEEEES1L_EEEEEEEvEEEENS_8epilogue10collective6detail29Sm90TmaWarpSpecializedAdapterINS28_15DefaultEpilogueISL_NSB_IJNSB_IJlllEEESD_SW_EEES2D_NS27_6thread17LinearCombinationISL_Li1EffLNS2E_9ScaleType4KindE0ELNS_15FloatRoundStyleE2ESL_EENS_4gemm15EpilogueDefaultEEEEEvvEEEEvNT_6ParamsE,"",@"SHT_CUDA_INFO"
	.sectionflags	@""
	.align	4


	//----- nvinfo : EIATTR_CUDA_API_VERSION
	.align		4
        /*0000*/ 	.byte	0x04, 0x37
        /*0002*/ 	.short	(.L_18 - .L_17)
.L_17:
        /*0004*/ 	.word	0x00000082


	//----- nvinfo : EIATTR_KPARAM_INFO
	.align		4
.L_18:
        /*0008*/ 	.byte	0x04, 0x17
        /*000a*/ 	.short	(.L_20 - .L_19)
.L_19:
        /*000c*/ 	.word	0x00000000
        /*0010*/ 	.short	0x0000
        /*0012*/ 	.short	0x0070
        /*0014*/ 	.byte	0x00, 0xf0, 0x01, 0x0e


	//----- nvinfo : EIATTR_SPARSE_MMA_MASK
	.align		4
.L_20:
        /*0018*/ 	.byte	0x03, 0x50
        /*001a*/ 	.short	0x0000


	//----- nvinfo : EIATTR_MAXREG_COUNT
	.align		4
        /*001c*/ 	.byte	0x03, 0x1b
        /*001e*/ 	.short	0x00ff


	//----- nvinfo : EIATTR_NUM_BARRIERS
	.align		4
        /*0020*/ 	.byte	0x02, 0x4c
        /*0022*/ 	.byte	0x01
	.zero		1


	//----- nvinfo : EIATTR_MERCURY_ISA_VERSION
	.align		4
        /*0024*/ 	.byte	0x03, 0x5f
        /*0026*/ 	.short	0x0101


	//----- nvinfo : EIATTR_COOP_GROUP_MASK_REGIDS
	.align		4
        /*0028*/ 	.byte	0x04, 0x29
        /*002a*/ 	.short	(.L_22 - .L_21)


	//   ....[0]....
.L_21:
        /*002c*/ 	.word	0xffffffff


	//   ....[1]....
        /*0030*/ 	.word	0xffffffff


	//   ....[2]....
        /*0034*/ 	.word	0xffffffff


	//----- nvinfo : EIATTR_COOP_GROUP_INSTR_OFFSETS
	.align		4
.L_22:
        /*0038*/ 	.byte	0x04, 0x28
        /*003a*/ 	.short	(.L_24 - .L_23)


	//   ....[0]....
.L_23:
        /*003c*/ 	.word	0x00000060


	//   ....[1]....
        /*0040*/ 	.word	0x00000070


	//   ....[2]....
        /*0044*/ 	.word	0x00000130


	//----- nvinfo : EIATTR_MBARRIER_INSTR_OFFSETS
	.align		4
.L_24:
        /*0048*/ 	.byte	0x04, 0x39
        /*004a*/ 	.short	(.L_26 - .L_25)


	//   ....[0]....
.L_25:
        /*004c*/ 	.word	0x00000270
        /*0050*/ 	.word	0x000000ff
        /*0054*/ 	.word	0x00038000
        /*0058*/ 	.short	0x0100
        /*005a*/ 	.byte	0x08
	.zero		1


	//   ....[1]....
        /*005c*/ 	.word	0x00000280
        /*0060*/ 	.word	0x000000ff
        /*0064*/ 	.word	0x00038070
        /*0068*/ 	.short	0x0100
        /*006a*/ 	.byte	0x08
	.zero		1


	//   ....[2]....
        /*006c*/ 	.word	0x00000290
        /*0070*/ 	.word	0x000000ff
        /*0074*/ 	.word	0x00038008
        /*0078*/ 	.short	0x0100
        /*007a*/ 	.byte	0x08
	.zero		1


	//   ....[3]....
        /*007c*/ 	.word	0x000002a0
        /*0080*/ 	.word	0x000000ff
        /*0084*/ 	.word	0x00038078
        /*0088*/ 	.short	0x0100
        /*008a*/ 	.byte	0x08
	.zero		1


	//   ....[4]....
        /*008c*/ 	.word	0x000002b0
        /*0090*/ 	.word	0x000000ff
        /*0094*/ 	.word	0x00038010
        /*0098*/ 	.short	0x0100
        /*009a*/ 	.byte	0x08
	.zero		1


	//   ....[5]....
        /*009c*/ 	.word	0x000002c0
        /*00a0*/ 	.word	0x000000ff
        /*00a4*/ 	.word	0x00038080
        /*00a8*/ 	.short	0x0100
        /*00aa*/ 	.byte	0x08
	.zero		1


	//   ....[6]....
        /*00ac*/ 	.word	0x000002d0
        /*00b0*/ 	.word	0x000000ff
        /*00b4*/ 	.word	0x00038018
        /*00b8*/ 	.short	0x0100
        /*00ba*/ 	.byte	0x08
	.zero		1


	//   ....[7]....
        /*00bc*/ 	.word	0x000002e0
        /*00c0*/ 	.word	0x000000ff
        /*00c4*/ 	.word	0x00038088
        /*00c8*/ 	.short	0x0100
        /*00ca*/ 	.byte	0x08
	.zero		1


	//   ....[8]....
        /*00cc*/ 	.word	0x000002f0
        /*00d0*/ 	.word	0x000000ff
        /*00d4*/ 	.word	0x00038020
        /*00d8*/ 	.short	0x0100
        /*00da*/ 	.byte	0x08
	.zero		1


	//   ....[9]....
        /*00dc*/ 	.word	0x00000300
        /*00e0*/ 	.word	0x000000ff
        /*00e4*/ 	.word	0x00038090
        /*00e8*/ 	.short	0x0100
        /*00ea*/ 	.byte	0x08
	.zero		1


	//   ....[10]....
        /*00ec*/ 	.word	0x00000310
        /*00f0*/ 	.word	0x000000ff
        /*00f4*/ 	.word	0x00038028
        /*00f8*/ 	.short	0x0100
        /*00fa*/ 	.byte	0x08
	.zero		1


	//   ....[11]....
        /*00fc*/ 	.word	0x00000320
        /*0100*/ 	.word	0x000000ff
        /*0104*/ 	.word	0x00038098
        /*0108*/ 	.short	0x0100
        /*010a*/ 	.byte	0x08
	.zero		1


	//   ....[12]....
        /*010c*/ 	.word	0x00000330
        /*0110*/ 	.word	0x000000ff
        /*0114*/ 	.word	0x00038030
        /*0118*/ 	.short	0x0100
        /*011a*/ 	.byte	0x08
	.zero		1


	//   ....[13]....
        /*011c*/ 	.word	0x00000340
        /*0120*/ 	.word	0x000000ff
        /*0124*/ 	.word	0x000380a0
        /*0128*/ 	.short	0x0100
        /*012a*/ 	.byte	0x08
	.zero		1


	//   ....[14]....
        /*012c*/ 	.word	0x00000350
        /*0130*/ 	.word	0x000000ff
        /*0134*/ 	.word	0x00038038
        /*0138*/ 	.short	0x0100
        /*013a*/ 	.byte	0x08
	.zero		1


	//   ....[15]....
        /*013c*/ 	.word	0x00000360
        /*0140*/ 	.word	0x000000ff
        /*0144*/ 	.word	0x000380a8
        /*0148*/ 	.short	0x0100
        /*014a*/ 	.byte	0x08
	.zero		1


	//   ....[16]....
        /*014c*/ 	.word	0x00000370
        /*0150*/ 	.word	0x000000ff
        /*0154*/ 	.word	0x00038040
        /*0158*/ 	.short	0x0100
        /*015a*/ 	.byte	0x08
	.zero		1


	//   ....[17]....
        /*015c*/ 	.word	0x00000380
        /*0160*/ 	.word	0x000000ff
        /*0164*/ 	.word	0x000380b0
        /*0168*/ 	.short	0x0100
        /*016a*/ 	.byte	0x08
	.zero		1


	//   ....[18]....
        /*016c*/ 	.word	0x00000390
        /*0170*/ 	.word	0x000000ff
        /*0174*/ 	.word	0x00038048
        /*0178*/ 	.short	0x0100
        /*017a*/ 	.byte	0x08
	.zero		1


	//   ....[19]....
        /*017c*/ 	.word	0x000003a0
        /*0180*/ 	.word	0x000000ff
        /*0184*/ 	.word	0x000380b8
        /*0188*/ 	.short	0x0100
        /*018a*/ 	.byte	0x08
	.zero		1


	//   ....[20]....
        /*018c*/ 	.word	0x000003b0
        /*0190*/ 	.word	0x000000ff
        /*0194*/ 	.word	0x00038050
        /*0198*/ 	.short	0x0100
        /*019a*/ 	.byte	0x08
	.zero		1


	//   ....[21]....
        /*019c*/ 	.word	0x000003c0
        /*01a0*/ 	.word	0x000000ff
        /*01a4*/ 	.word	0x000380c0
        /*01a8*/ 	.short	0x0100
        /*01aa*/ 	.byte	0x08
	.zero		1


	//   ....[22]....
        /*01ac*/ 	.word	0x000003d0
        /*01b0*/ 	.word	0x000000ff
        /*01b4*/ 	.word	0x00038058
        /*01b8*/ 	.short	0x0100
        /*01ba*/ 	.byte	0x08
	.zero		1


	//   ....[23]....
        /*01bc*/ 	.word	0x000003e0
        /*01c0*/ 	.word	0x000000ff
        /*01c4*/ 	.word	0x000380c8
        /*01c8*/ 	.short	0x0100
        /*01ca*/ 	.byte	0x08
	.zero		1


	//   ....[24]....
        /*01cc*/ 	.word	0x000003f0
        /*01d0*/ 	.word	0x000000ff
        /*01d4*/ 	.word	0x00038060
        /*01d8*/ 	.short	0x0100
        /*01da*/ 	.byte	0x08
	.zero		1


	//   ....[25]....
        /*01dc*/ 	.word	0x00000400
        /*01e0*/ 	.word	0x000000ff
        /*01e4*/ 	.word	0x000380d0
        /*01e8*/ 	.short	0x0100
        /*01ea*/ 	.byte	0x08
	.zero		1


	//   ....[26]....
        /*01ec*/ 	.word	0x00000410
        /*01f0*/ 	.word	0x000000ff
        /*01f4*/ 	.word	0x00038068
        /*01f8*/ 	.short	0x0100
        /*01fa*/ 	.byte	0x08
	.zero		1


	//   ....[27]....
        /*01fc*/ 	.word	0x00000420
        /*0200*/ 	.word	0x000000ff
        /*0204*/ 	.word	0x000380d8
        /*0208*/ 	.short	0x0100
        /*020a*/ 	.byte	0x08
	.zero		1


	//   ....[28]....
        /*020c*/ 	.word	0x00000cd0
        /*0210*/ 	.word	0x00000004
        /*0214*/ 	.word	0x00038000
        /*0218*/ 	.short	0x010a
        /*021a*/ 	.byte	0x3f
	.zero		1


	//   ....[29]....
        /*021c*/ 	.word	0x00001030
        /*0220*/ 	.word	0x00000006
        /*0224*/ 	.word	0x00038000
        /*0228*/ 	.short	0x010a
        /*022a*/ 	.byte	0x3f
	.zero		1


	//   ....[30]....
        /*022c*/ 	.word	0x00001210
        /*0230*/ 	.word	0x000000ff
        /*0234*/ 	.word	0x00000000
        /*0238*/ 	.short	0x0101
        /*023a*/ 	.byte	0x06
	.zero		1


	//   ....[31]....
        /*023c*/ 	.word	0x00001410
        /*0240*/ 	.word	0x00000004
        /*0244*/ 	.word	0x00000000
        /*0248*/ 	.short	0x0101
        /*024a*/ 	.byte	0x3f
	.zero		1


	//   ....[32]....
        /*024c*/ 	.word	0x000091a0
        /*0250*/ 	.word	0x0000000c
        /*0254*/ 	.word	0x00038070
        /*0258*/ 	.short	0x010a
        /*025a*/ 	.byte	0x3f
	.zero		1


	//   ....[33]....
        /*025c*/ 	.word	0x000098e0
        /*0260*/ 	.word	0x00000000
        /*0264*/ 	.word	0x00000000
        /*0268*/ 	.short	0x010a
        /*026a*/ 	.byte	0x3f
	.zero		1


	//   ....[34]....
        /*026c*/ 	.word	0x00009990
        /*0270*/ 	.word	0x00000000
        /*0274*/ 	.word	0x00000000
        /*0278*/ 	.short	0x010a
        /*027a*/ 	.byte	0x3f
	.zero		1


	//   ....[35]....
        /*027c*/ 	.word	0x00009a40
        /*0280*/ 	.word	0x00000000
        /*0284*/ 	.word	0x00000000
        /*0288*/ 	.short	0x010a
        /*028a*/ 	.byte	0x3f
	.zero		1


	//   ....[36]....
        /*028c*/ 	.word	0x00009af0
        /*0290*/ 	.word	0x00000000
        /*0294*/ 	.word	0x00000000
        /*0298*/ 	.short	0x010a
        /*029a*/ 	.byte	0x3f
	.zero		1


	//   ....[37]....
        /*029c*/ 	.word	0x00009ba0
        /*02a0*/ 	.word	0x00000000
        /*02a4*/ 	.word	0x00000000
        /*02a8*/ 	.short	0x010a
        /*02aa*/ 	.byte	0x3f
	.zero		1


	//   ....[38]....
        /*02ac*/ 	.word	0x00009c50
        /*02b0*/ 	.word	0x00000000
        /*02b4*/ 	.word	0x00000000
        /*02b8*/ 	.short	0x010a
        /*02ba*/ 	.byte	0x3f
	.zero		1


	//   ....[39]....
        /*02bc*/ 	.word	0x00009d00
        /*02c0*/ 	.word	0x00000000
        /*02c4*/ 	.word	0x00000000
        /*02c8*/ 	.short	0x010a
        /*02ca*/ 	.byte	0x3f
	.zero		1


	//   ....[40]....
        /*02cc*/ 	.word	0x00009db0
        /*02d0*/ 	.word	0x00000000
        /*02d4*/ 	.word	0x00000000
        /*02d8*/ 	.short	0x010a
        /*02da*/ 	.byte	0x3f
	.zero		1


	//   ....[41]....
        /*02dc*/ 	.word	0x00009e60
        /*02e0*/ 	.word	0x00000000
        /*02e4*/ 	.word	0x00000000
        /*02e8*/ 	.short	0x010a
        /*02ea*/ 	.byte	0x3f
	.zero		1


	//   ....[42]....
        /*02ec*/ 	.word	0x00009f10
        /*02f0*/ 	.word	0x00000000
        /*02f4*/ 	.word	0x00000000
        /*02f8*/ 	.short	0x010a
        /*02fa*/ 	.byte	0x3f
	.zero		1


	//   ....[43]....
        /*02fc*/ 	.word	0x00009fc0
        /*0300*/ 	.word	0x00000000
        /*0304*/ 	.word	0x00000000
        /*0308*/ 	.short	0x010a
        /*030a*/ 	.byte	0x3f
	.zero		1


	//   ....[44]....
        /*030c*/ 	.word	0x0000a070
        /*0310*/ 	.word	0x00000000
        /*0314*/ 	.word	0x00000000
        /*0318*/ 	.short	0x010a
        /*031a*/ 	.byte	0x3f
	.zero		1


	//   ....[45]....
        /*031c*/ 	.word	0x0000a120
        /*0320*/ 	.word	0x00000000
        /*0324*/ 	.word	0x00000000
        /*0328*/ 	.short	0x010a
        /*032a*/ 	.byte	0x3f
	.zero		1


	//   ....[46]....
        /*032c*/ 	.word	0x0000a1d0
        /*0330*/ 	.word	0x00000002
        /*0334*/ 	.word	0x00000000
        /*0338*/ 	.short	0x010a
        /*033a*/ 	.byte	0x3f
	.zero		1


	//----- nvinfo : EIATTR_NUM_MBARRIERS
	.align		4
.L_26:
        /*033c*/ 	.byte	0x03, 0x38
        /*033e*/ 	.short	0x001c


	//----- nvinfo : EIATTR_EXIT_INSTR_OFFSETS
	.align		4
        /*0340*/ 	.byte	0x04, 0x1c
        /*0342*/ 	.short	(.L_28 - .L_27)


	//   ....[0]....
.L_27:
        /*0344*/ 	.word	0x00000800


	//   ....[1]....
        /*0348*/ 	.word	0x00001560


	//   ....[2]....
        /*034c*/ 	.word	0x00006a60


	//   ....[3]....
        /*0350*/ 	.word	0x00006a90


	//   ....[4]....
        /*0354*/ 	.word	0x00008f30


	//   ....[5]....
        /*0358*/ 	.word	0x00008f60


	//   ....[6]....
        /*035c*/ 	.word	0x00008f80


	//   ....[7]....
        /*0360*/ 	.word	0x000097f0


	//   ....[8]....
        /*0364*/ 	.word	0x0000a200


	//----- nvinfo : EIATTR_MAX_THREADS
	.align		4
.L_28:
        /*0368*/ 	.byte	0x04, 0x05
        /*036a*/ 	.short	(.L_30 - .L_29)
.L_29:
        /*036c*/ 	.word	0x00000100
        /*0370*/ 	.word	0x00000001
        /*0374*/ 	.word	0x00000001


	//----- nvinfo : EIATTR_CRS_STACK_SIZE
	.align		4
.L_30:
        /*0378*/ 	.byte	0x04, 0x1e
        /*037a*/ 	.short	(.L_32 - .L_31)
.L_31:
        /*037c*/ 	.word	0x00000000


	//----- nvinfo : EIATTR_CBANK_PARAM_SIZE
	.align		4
.L_32:
        /*0380*/ 	.byte	0x03, 0x19
        /*0382*/ 	.short	0x03f0


	//----- nvinfo : EIATTR_PARAM_CBANK
	.align		4
        /*0384*/ 	.byte	0x04, 0x0a
        /*0386*/ 	.short	(.L_34 - .L_33)
	.align		4
.L_33:
        /*0388*/ 	.word	index@(.nv.constant0._ZN7cutlass13device_kernelINS_4conv6kernel13ConvUniversalINS1_16ConvProblemShapeILNS1_8OperatorE1ELi2EEENS1_10collective14CollectiveConvINS1_46MainloopSm90TmaGmmaWarpSpecializedImplicitGemmILS5_1ELi14ELi2EN4cute5tupleIJNSA_1CILi1EEESD_SD_EEENS1_36KernelImplicitTmaWarpSpecializedSm90ELi1EEENSB_IJNSC_ILi128EEESH_NSB_IJNSC_ILi32EEEEEEEEENS_10bfloat16_tESL_NSA_8TiledMMAINSA_8MMA_AtomIJNSA_4SM904GMMA28MMA_64x128x16_F32BF16BF16_SSILNSP_5MajorE0ELSR_1ELNSP_7ScaleInE1ELSS_1EEEEEENSA_6LayoutISE_NSB_IJNSC_ILi0EEESW_SW_EEEEENSB_IJNSA_10UnderscoreESZ_SZ_EEEEENS7_6detail26Sm90ImplicitGemmTileTraitsINSA_20SM90_TMA_LOAD_IM2COLENSA_14ComposedLayoutINSA_7SwizzleILi2ELi4ELi3EEENSA_18smem_ptr_flag_bitsILi16EEENSV_INSB_IJNSB_IJNSC_ILi8EEENSC_ILi16EEEEEENSB_IJSI_SD_EEENSB_IJSD_NSC_ILi14EEEEEEEEENSB_IJNSB_IJSI_NSC_ILi256EEEEEENSB_IJSD_SW_EEENSB_IJSW_NSC_ILi4096EEEEEEEEEEEEEvEENS13_INSA_13SM90_TMA_LOADENS15_INS16_ILi3ELi4ELi3EEES19_NSV_INSB_IJNSB_IJNSC_ILi64EEENSC_ILi2EEEEEENSB_IJS1A_NSC_ILi4EEEEEES1F_EEENSB_IJNSB_IJSD_NSC_ILi2048EEEEEENSB_IJS1S_NSC_ILi512EEEEEES1L_EEEEEEEvEEEENS_8epilogue10collective6detail29Sm90TmaWarpSpecializedAdapterINS28_15DefaultEpilogueISL_NSB_IJNSB_IJlllEEESD_SW_EEES2D_NS27_6thread17LinearCombinationISL_Li1EffLNS2E_9ScaleType4KindE0ELNS_15FloatRoundStyleE2ESL_EENS_4gemm15EpilogueDefaultEEEEEvvEEEEvNT_6ParamsE)
        /*038c*/ 	.short	0x0210
        /*038e*/ 	.short	0x03f0


	//----- nvinfo : EIATTR_SW_WAR
	.align		4
.L_34:
        /*0390*/ 	.byte	0x04, 0x36
        /*0392*/ 	.short	(.L_36 - .L_35)
.L_35:
        /*0394*/ 	.word	0x00000008
.L_36:


//--------------------- .nv.callgraph             --------------------------
	.section	.nv.callgraph,"",@"SHT_CUDA_CALLGRAPH"
	.align	4
	.sectionentsize	8
	.align		4
        /*0000*/ 	.word	0x00000000
	.align		4
        /*0004*/ 	.word	0xffffffff
	.align		4
        /*0008*/ 	.word	0x00000000
	.align		4
        /*000c*/ 	.word	0xfffffffe
	.align		4
        /*0010*/ 	.word	0x00000000
	.align		4
        /*0014*/ 	.word	0xfffffffd
	.align		4
        /*0018*/ 	.word	0x00000000
	.align		4
        /*001c*/ 	.word	0xfffffffc


//--------------------- .nv.constant4             --------------------------
	.section	.nv.constant4,"a",@progbits
	.align	8
	.align		8
.nv.constant4:
        /*0000*/ 	.dword	_ZN39_INTERNAL_5fe350e4_4_k_cu_9203318e_33944cuda3std3__45__cpo5beginE
	.align		8
        /*0008*/ 	.dword	_ZN39_INTERNAL_5fe350e4_4_k_cu_9203318e_33944cuda3std3__45__cpo3endE
	.align		8
        /*0010*/ 	.dword	_ZN39_INTERNAL_5fe350e4_4_k_cu_9203318e_33944cuda3std3__45__cpo6cbeginE
	.align		8
        /*0018*/ 	.dword	_ZN39_INTERNAL_5fe350e4_4_k_cu_9203318e_33944cuda3std3__45__cpo4cendE
	.align		8
        /*0020*/ 	.dword	_ZN39_INTERNAL_5fe350e4_4_k_cu_9203318e_33944cuda3std3__441_GLOBAL__N__5fe350e4_4_k_cu_9203318e_33946ignoreE
	.align		8
        /*0028*/ 	.dword	_ZN39_INTERNAL_5fe350e4_4_k_cu_9203318e_33944cuda3std3__419piecewise_constructE
	.align		8
        /*0030*/ 	.dword	_ZN39_INTERNAL_5fe350e4_4_k_cu_9203318e_33944cuda3std3__48in_placeE
	.align		8
        /*0038*/ 	.dword	_ZN39_INTERNAL_5fe350e4_4_k_cu_9203318e_33944cuda3std6ranges3__45__cpo4swapE
	.align		8
        /*0040*/ 	.dword	_ZN39_INTERNAL_5fe350e4_4_k_cu_9203318e_33944cuda3std6ranges3__45__cpo9iter_moveE
	.align		8
        /*0048*/ 	.dword	_ZN39_INTERNAL_5fe350e4_4_k_cu_9203318e_33944cute7productE
	.align		8
        /*0050*/ 	.dword	_ZN39_INTERNAL_5fe350e4_4_k_cu_9203318e_33944cute1_E


//--------------------- .text._ZN7cutlass13device_kernelINS_4conv6kernel13ConvUniversalINS1_16ConvProblemShapeILNS1_8OperatorE1ELi2EEENS1_10collective14CollectiveConvINS1_46MainloopSm90TmaGmmaWarpSpecializedImplicitGemmILS5_1ELi14ELi2EN4cute5tupleIJNSA_1CILi1EEESD_SD_EEENS1_36KernelImplicitTmaWarpSpecializedSm90ELi1EEENSB_IJNSC_ILi128EEESH_NSB_IJNSC_ILi32EEEEEEEEENS_10bfloat16_tESL_NSA_8TiledMMAINSA_8MMA_AtomIJNSA_4SM904GMMA28MMA_64x128x16_F32BF16BF16_SSILNSP_5MajorE0ELSR_1ELNSP_7ScaleInE1ELSS_1EEEEEENSA_6LayoutISE_NSB_IJNSC_ILi0EEESW_SW_EEEEENSB_IJNSA_10UnderscoreESZ_SZ_EEEEENS7_6detail26Sm90ImplicitGemmTileTraitsINSA_20SM90_TMA_LOAD_IM2COLENSA_14ComposedLayoutINSA_7SwizzleILi2ELi4ELi3EEENSA_18smem_ptr_flag_bitsILi16EEENSV_INSB_IJNSB_IJNSC_ILi8EEENSC_ILi16EEEEEENSB_IJSI_SD_EEENSB_IJSD_NSC_ILi14EEEEEEEEENSB_IJNSB_IJSI_NSC_ILi256EEEEEENSB_IJSD_SW_EEENSB_IJSW_NSC_ILi4096EEEEEEEEEEEEEvEENS13_INSA_13SM90_TMA_LOADENS15_INS16_ILi3ELi4ELi3EEES19_NSV_INSB_IJNSB_IJNSC_ILi64EEENSC_ILi2EEEEEENSB_IJS1A_NSC_ILi4EEEEEES1F_EEENSB_IJNSB_IJSD_NSC_ILi2048EEEEEENSB_IJS1S_NSC_ILi512EEEEEES1L_EEEEEEEvEEEENS_8epilogue10collective6detail29Sm90TmaWarpSpecializedAdapterINS28_15DefaultEpilogueISL_NSB_IJNSB_IJlllEEESD_SW_EEES2D_NS27_6thread17LinearCombinationISL_Li1EffLNS2E_9ScaleType4KindE0ELNS_15FloatRoundStyleE2ESL_EENS_4gemm15EpilogueDefaultEEEEEvvEEEEvNT_6ParamsE --------------------------
	.section	.text._ZN7cutlass13device_kernelINS_4conv6kernel13ConvUniversalINS1_16ConvProblemShapeILNS1_8OperatorE1ELi2EEENS1_10collective14CollectiveConvINS1_46MainloopSm90TmaGmmaWarpSpecializedImplicitGemmILS5_1ELi14ELi2EN4cute5tupleIJNSA_1CILi1EEESD_SD_EEENS1_36KernelImplicitTmaWarpSpecializedSm90ELi1EEENSB_IJNSC_ILi128EEESH_NSB_IJNSC_ILi32EEEEEEEEENS_10bfloat16_tESL_NSA_8TiledMMAINSA_8MMA_AtomIJNSA_4SM904GMMA28MMA_64x128x16_F32BF16BF16_SSILNSP_5MajorE0ELSR_1ELNSP_7ScaleInE1ELSS_1EEEEEENSA_6LayoutISE_NSB_IJNSC_ILi0EEESW_SW_EEEEENSB_IJNSA_10UnderscoreESZ_SZ_EEEEENS7_6detail26Sm90ImplicitGemmTileTraitsINSA_20SM90_TMA_LOAD_IM2COLENSA_14ComposedLayoutINSA_7SwizzleILi2ELi4ELi3EEENSA_18smem_ptr_flag_bitsILi16EEENSV_INSB_IJNSB_IJNSC_ILi8EEENSC_ILi16EEEEEENSB_IJSI_SD_EEENSB_IJSD_NSC_ILi14EEEEEEEEENSB_IJNSB_IJSI_NSC_ILi256EEEEEENSB_IJSD_SW_EEENSB_IJSW_NSC_ILi4096EEEEEEEEEEEEEvEENS13_INSA_13SM90_TMA_LOADENS15_INS16_ILi3ELi4ELi3EEES19_NSV_INSB_IJNSB_IJNSC_ILi64EEENSC_ILi2EEEEEENSB_IJS1A_NSC_ILi4EEEEEES1F_EEENSB_IJNSB_IJSD_NSC_ILi2048EEEEEENSB_IJS1S_NSC_ILi512EEEEEES1L_EEEEEEEvEEEENS_8epilogue10collective6detail29Sm90TmaWarpSpecializedAdapterINS28_15DefaultEpilogueISL_NSB_IJNSB_IJlllEEESD_SW_EEES2D_NS27_6thread17LinearCombinationISL_Li1EffLNS2E_9ScaleType4KindE0ELNS_15FloatRoundStyleE2ESL_EENS_4gemm15EpilogueDefaultEEEEEvvEEEEvNT_6ParamsE,"ax",@progbits
	.align	128
.text._ZN7cutlass13device_kernelINS_4conv6kernel13ConvUniversalINS1_16ConvProblemShapeILNS1_8OperatorE1ELi2EEENS1_10collective14CollectiveConvINS1_46MainloopSm90TmaGmmaWarpSpecializedImplicitGemmILS5_1ELi14ELi2EN4cute5tupleIJNSA_1CILi1EEESD_SD_EEENS1_36KernelImplicitTmaWarpSpecializedSm90ELi1EEENSB_IJNSC_ILi128EEESH_NSB_IJNSC_ILi32EEEEEEEEENS_10bfloat16_tESL_NSA_8TiledMMAINSA_8MMA_AtomIJNSA_4SM904GMMA28MMA_64x128x16_F32BF16BF16_SSILNSP_5MajorE0ELSR_1ELNSP_7ScaleInE1ELSS_1EEEEEENSA_6LayoutISE_NSB_IJNSC_ILi0EEESW_SW_EEEEENSB_IJNSA_10UnderscoreESZ_SZ_EEEEENS7_6detail26Sm90ImplicitGemmTileTraitsINSA_20SM90_TMA_LOAD_IM2COLENSA_14ComposedLayoutINSA_7SwizzleILi2ELi4ELi3EEENSA_18smem_ptr_flag_bitsILi16EEENSV_INSB_IJNSB_IJNSC_ILi8EEENSC_ILi16EEEEEENSB_IJSI_SD_EEENSB_IJSD_NSC_ILi14EEEEEEEEENSB_IJNSB_IJSI_NSC_ILi256EEEEEENSB_IJSD_SW_EEENSB_IJSW_NSC_ILi4096EEEEEEEEEEEEEvEENS13_INSA_13SM90_TMA_LOADENS15_INS16_ILi3ELi4ELi3EEES19_NSV_INSB_IJNSB_IJNSC_ILi64EEENSC_ILi2EEEEEENSB_IJS1A_NSC_ILi4EEEEEES1F_EEENSB_IJNSB_IJSD_NSC_ILi2048EEEEEENSB_IJS1S_NSC_ILi512EEEEEES1L_EEEEEEEvEEEENS_8epilogue10collective6detail29Sm90TmaWarpSpecializedAdapterINS28_15DefaultEpilogueISL_NSB_IJNSB_IJlllEEESD_SW_EEES2D_NS27_6thread17LinearCombinationISL_Li1EffLNS2E_9ScaleType4KindE0ELNS_15FloatRoundStyleE2ESL_EENS_4gemm15EpilogueDefaultEEEEEvvEEEEvNT_6ParamsE:
        .type           _ZN7cutlass13device_kernelINS_4conv6kernel13ConvUniversalINS1_16ConvProblemShapeILNS1_8OperatorE1ELi2EEENS1_10collective14CollectiveConvINS1_46MainloopSm90TmaGmmaWarpSpecializedImplicitGemmILS5_1ELi14ELi2EN4cute5tupleIJNSA_1CILi1EEESD_SD_EEENS1_36KernelImplicitTmaWarpSpecializedSm90ELi1EEENSB_IJNSC_ILi128EEESH_NSB_IJNSC_ILi32EEEEEEEEENS_10bfloat16_tESL_NSA_8TiledMMAINSA_8MMA_AtomIJNSA_4SM904GMMA28MMA_64x128x16_F32BF16BF16_SSILNSP_5MajorE0ELSR_1ELNSP_7ScaleInE1ELSS_1EEEEEENSA_6LayoutISE_NSB_IJNSC_ILi0EEESW_SW_EEEEENSB_IJNSA_10UnderscoreESZ_SZ_EEEEENS7_6detail26Sm90ImplicitGemmTileTraitsINSA_20SM90_TMA_LOAD_IM2COLENSA_14ComposedLayoutINSA_7SwizzleILi2ELi4ELi3EEENSA_18smem_ptr_flag_bitsILi16EEENSV_INSB_IJNSB_IJNSC_ILi8EEENSC_ILi16EEEEEENSB_IJSI_SD_EEENSB_IJSD_NSC_ILi14EEEEEEEEENSB_IJNSB_IJSI_NSC_ILi256EEEEEENSB_IJSD_SW_EEENSB_IJSW_NSC_ILi4096EEEEEEEEEEEEEvEENS13_INSA_13SM90_TMA_LOADENS15_INS16_ILi3ELi4ELi3EEES19_NSV_INSB_IJNSB_IJNSC_ILi64EEENSC_ILi2EEEEEENSB_IJS1A_NSC_ILi4EEEEEES1F_EEENSB_IJNSB_IJSD_NSC_ILi2048EEEEEENSB_IJS1S_NSC_ILi512EEEEEES1L_EEEEEEEvEEEENS_8epilogue10collective6detail29Sm90TmaWarpSpecializedAdapterINS28_15DefaultEpilogueISL_NSB_IJNSB_IJlllEEESD_SW_EEES2D_NS27_6thread17LinearCombinationISL_Li1EffLNS2E_9ScaleType4KindE0ELNS_15FloatRoundStyleE2ESL_EENS_4gemm15EpilogueDefaultEEEEEvvEEEEvNT_6ParamsE,@function
        .size           _ZN7cutlass13device_kernelINS_4conv6kernel13ConvUniversalINS1_16ConvProblemShapeILNS1_8OperatorE1ELi2EEENS1_10collective14CollectiveConvINS1_46MainloopSm90TmaGmmaWarpSpecializedImplicitGemmILS5_1ELi14ELi2EN4cute5tupleIJNSA_1CILi1EEESD_SD_EEENS1_36KernelImplicitTmaWarpSpecializedSm90ELi1EEENSB_IJNSC_ILi128EEESH_NSB_IJNSC_ILi32EEEEEEEEENS_10bfloat16_tESL_NSA_8TiledMMAINSA_8MMA_AtomIJNSA_4SM904GMMA28MMA_64x128x16_F32BF16BF16_SSILNSP_5MajorE0ELSR_1ELNSP_7ScaleInE1ELSS_1EEEEEENSA_6LayoutISE_NSB_IJNSC_ILi0EEESW_SW_EEEEENSB_IJNSA_10UnderscoreESZ_SZ_EEEEENS7_6detail26Sm90ImplicitGemmTileTraitsINSA_20SM90_TMA_LOAD_IM2COLENSA_14ComposedLayoutINSA_7SwizzleILi2ELi4ELi3EEENSA_18smem_ptr_flag_bitsILi16EEENSV_INSB_IJNSB_IJNSC_ILi8EEENSC_ILi16EEEEEENSB_IJSI_SD_EEENSB_IJSD_NSC_ILi14EEEEEEEEENSB_IJNSB_IJSI_NSC_ILi256EEEEEENSB_IJSD_SW_EEENSB_IJSW_NSC_ILi4096EEEEEEEEEEEEEvEENS13_INSA_13SM90_TMA_LOADENS15_INS16_ILi3ELi4ELi3EEES19_NSV_INSB_IJNSB_IJNSC_ILi64EEENSC_ILi2EEEEEENSB_IJS1A_NSC_ILi4EEEEEES1F_EEENSB_IJNSB_IJSD_NSC_ILi2048EEEEEENSB_IJS1S_NSC_ILi512EEEEEES1L_EEEEEEEvEEEENS_8epilogue10collective6detail29Sm90TmaWarpSpecializedAdapterINS28_15DefaultEpilogueISL_NSB_IJNSB_IJlllEEESD_SW_EEES2D_NS27_6thread17LinearCombinationISL_Li1EffLNS2E_9ScaleType4KindE0ELNS_15FloatRoundStyleE2ESL_EENS_4gemm15EpilogueDefaultEEEEEvvEEEEvNT_6ParamsE,(.L_x_296 - _ZN7cutlass13device_kernelINS_4conv6kernel13ConvUniversalINS1_16ConvProblemShapeILNS1_8OperatorE1ELi2EEENS1_10collective14CollectiveConvINS1_46MainloopSm90TmaGmmaWarpSpecializedImplicitGemmILS5_1ELi14ELi2EN4cute5tupleIJNSA_1CILi1EEESD_SD_EEENS1_36KernelImplicitTmaWarpSpecializedSm90ELi1EEENSB_IJNSC_ILi128EEESH_NSB_IJNSC_ILi32EEEEEEEEENS_10bfloat16_tESL_NSA_8TiledMMAINSA_8MMA_AtomIJNSA_4SM904GMMA28MMA_64x128x16_F32BF16BF16_SSILNSP_5MajorE0ELSR_1ELNSP_7ScaleInE1ELSS_1EEEEEENSA_6LayoutISE_NSB_IJNSC_ILi0EEESW_SW_EEEEENSB_IJNSA_10UnderscoreESZ_SZ_EEEEENS7_6detail26Sm90ImplicitGemmTileTraitsINSA_20SM90_TMA_LOAD_IM2COLENSA_14ComposedLayoutINSA_7SwizzleILi2ELi4ELi3EEENSA_18smem_ptr_flag_bitsILi16EEENSV_INSB_IJNSB_IJNSC_ILi8EEENSC_ILi16EEEEEENSB_IJSI_SD_EEENSB_IJSD_NSC_ILi14EEEEEEEEENSB_IJNSB_IJSI_NSC_ILi256EEEEEENSB_IJSD_SW_EEENSB_IJSW_NSC_ILi4096EEEEEEEEEEEEEvEENS13_INSA_13SM90_TMA_LOADENS15_INS16_ILi3ELi4ELi3EEES19_NSV_INSB_IJNSB_IJNSC_ILi64EEENSC_ILi2EEEEEENSB_IJS1A_NSC_ILi4EEEEEES1F_EEENSB_IJNSB_IJSD_NSC_ILi2048EEEEEENSB_IJS1S_NSC_ILi512EEEEEES1L_EEEEEEEvEEEENS_8epilogue10collective6detail29Sm90TmaWarpSpecializedAdapterINS28_15DefaultEpilogueISL_NSB_IJNSB_IJlllEEESD_SW_EEES2D_NS27_6thread17LinearCombinationISL_Li1EffLNS2E_9ScaleType4KindE0ELNS_15FloatRoundStyleE2ESL_EENS_4gemm15EpilogueDefaultEEEEEvvEEEEvNT_6ParamsE)
        .other          _ZN7cutlass13device_kernelINS_4conv6kernel13ConvUniversalINS1_16ConvProblemShapeILNS1_8OperatorE1ELi2EEENS1_10collective14CollectiveConvINS1_46MainloopSm90TmaGmmaWarpSpecializedImplicitGemmILS5_1ELi14ELi2EN4cute5tupleIJNSA_1CILi1EEESD_SD_EEENS1_36KernelImplicitTmaWarpSpecializedSm90ELi1EEENSB_IJNSC_ILi128EEESH_NSB_IJNSC_ILi32EEEEEEEEENS_10bfloat16_tESL_NSA_8TiledMMAINSA_8MMA_AtomIJNSA_4SM904GMMA28MMA_64x128x16_F32BF16BF16_SSILNSP_5MajorE0ELSR_1ELNSP_7ScaleInE1ELSS_1EEEEEENSA_6LayoutISE_NSB_IJNSC_ILi0EEESW_SW_EEEEENSB_IJNSA_10UnderscoreESZ_SZ_EEEEENS7_6detail26Sm90ImplicitGemmTileTraitsINSA_20SM90_TMA_LOAD_IM2COLENSA_14ComposedLayoutINSA_7SwizzleILi2ELi4ELi3EEENSA_18smem_ptr_flag_bitsILi16EEENSV_INSB_IJNSB_IJNSC_ILi8EEENSC_ILi16EEEEEENSB_IJSI_SD_EEENSB_IJSD_NSC_ILi14EEEEEEEEENSB_IJNSB_IJSI_NSC_ILi256EEEEEENSB_IJSD_SW_EEENSB_IJSW_NSC_ILi4096EEEEEEEEEEEEEvEENS13_INSA_13SM90_TMA_LOADENS15_INS16_ILi3ELi4ELi3EEES19_NSV_INSB_IJNSB_IJNSC_ILi64EEENSC_ILi2EEEEEENSB_IJS1A_NSC_ILi4EEEEEES1F_EEENSB_IJNSB_IJSD_NSC_ILi2048EEEEEENSB_IJS1S_NSC_ILi512EEEEEES1L_EEEEEEEvEEEENS_8epilogue10collective6detail29Sm90TmaWarpSpecializedAdapterINS28_15DefaultEpilogueISL_NSB_IJNSB_IJlllEEESD_SW_EEES2D_NS27_6thread17LinearCombinationISL_Li1EffLNS2E_9ScaleType4KindE0ELNS_15FloatRoundStyleE2ESL_EENS_4gemm15EpilogueDefaultEEEEEvvEEEEvNT_6ParamsE,@"STO_CUDA_ENTRY STV_DEFAULT"
_ZN7cutlass13device_kernelINS_4conv6kernel13ConvUniversalINS1_16ConvProblemShapeILNS1_8OperatorE1ELi2EEENS1_10collective14CollectiveConvINS1_46MainloopSm90TmaGmmaWarpSpecializedImplicitGemmILS5_1ELi14ELi2EN4cute5tupleIJNSA_1CILi1EEESD_SD_EEENS1_36KernelImplicitTmaWarpSpecializedSm90ELi1EEENSB_IJNSC_ILi128EEESH_NSB_IJNSC_ILi32EEEEEEEEENS_10bfloat16_tESL_NSA_8TiledMMAINSA_8MMA_AtomIJNSA_4SM904GMMA28MMA_64x128x16_F32BF16BF16_SSILNSP_5MajorE0ELSR_1ELNSP_7ScaleInE1ELSS_1EEEEEENSA_6LayoutISE_NSB_IJNSC_ILi0EEESW_SW_EEEEENSB_IJNSA_10UnderscoreESZ_SZ_EEEEENS7_6detail26Sm90ImplicitGemmTileTraitsINSA_20SM90_TMA_LOAD_IM2COLENSA_14ComposedLayoutINSA_7SwizzleILi2ELi4ELi3EEENSA_18smem_ptr_flag_bitsILi16EEENSV_INSB_IJNSB_IJNSC_ILi8EEENSC_ILi16EEEEEENSB_IJSI_SD_EEENSB_IJSD_NSC_ILi14EEEEEEEEENSB_IJNSB_IJSI_NSC_ILi256EEEEEENSB_IJSD_SW_EEENSB_IJSW_NSC_ILi4096EEEEEEEEEEEEEvEENS13_INSA_13SM90_TMA_LOADENS15_INS16_ILi3ELi4ELi3EEES19_NSV_INSB_IJNSB_IJNSC_ILi64EEENSC_ILi2EEEEEENSB_IJS1A_NSC_ILi4EEEEEES1F_EEENSB_IJNSB_IJSD_NSC_ILi2048EEEEEENSB_IJS1S_NSC_ILi512EEEEEES1L_EEEEEEEvEEEENS_8epilogue10collective6detail29Sm90TmaWarpSpecializedAdapterINS28_15DefaultEpilogueISL_NSB_IJNSB_IJlllEEESD_SW_EEES2D_NS27_6thread17LinearCombinationISL_Li1EffLNS2E_9ScaleType4KindE0ELNS_15FloatRoundStyleE2ESL_EENS_4gemm15EpilogueDefaultEEEEEvvEEEEvNT_6ParamsE:
[----:B------:R-:W-:Y:S01]  /*0000*/  LDC R1, c[0x0][0x28] ;  /* 0x00000a00ff017b82 */ /* 0x000fe20000000800 */
[----:B------:R-:W0:Y:S01]  /*0010*/  S2R R6, SR_TID.X ;  /* 0x0000000000067919 */ /* 0x000e220000002100 */
[----:B------:R-:W-:Y:S01]  /*0020*/  ELECT P0, URZ, PT ;  /* 0x00000000003f782f */ /* 0x000fe20003800000 */
[----:B------:R-:W-:Y:S01]  /*0030*/  BSSY B0, `(.L_x_0) ;  /* 0x000000f000007945 */ /* 0x000fe20003800000 */
[--C-:B0-----:R-:W-:Y:S02]  /*0040*/  SHF.R.U32.HI R0, RZ, 0x5, R6.reuse ;  /* 0x00000005ff007819 */ /* 0x101fe40000011606 */
[----:B------:R-:W-:-:S03]  /*0050*/  SHF.R.U32.HI R3, RZ, 0x7, R6 ;  /* 0x00000007ff037819 */ /* 0x000fc60000011606 */
[----:B------:R-:W0:Y:S04]  /*0060*/  SHFL.IDX PT, R2, R0, RZ, 0x1f ;  /* 0x00001fff00027589 */ /* 0x000e2800000e0000 */
[----:B------:R1:W2:Y:S01]  /*0070*/  SHFL.IDX PT, R5, R3, RZ, 0x1f ;  /* 0x00001fff03057589 */ /* 0x0002a200000e0000 */
[----:B0-----:R-:W-:-:S13]  /*0080*/  ISETP.NE.OR P0, PT, R2, RZ, !P0 ;  /* 0x000000ff0200720c */ /* 0x001fda0004705670 */
[----:B-12---:R-:W-:Y:S05]  /*0090*/  @P0 BRA `(.L_x_1) ;  /* 0x0000000000200947 */ /* 0x006fea0003800000 */
[----:B------:R-:W-:Y:S02]  /*00a0*/  ULDC.64 UR4, c[0x0][0x198] ;  /* 0x0000660000047ab9 */ /* 0x000fe40000000a00 */
[----:B------:R-:W-:Y:S02]  /*00b0*/  UIADD3 UR6, UP0, UR4, 0xf0, URZ ;  /* 0x000000f004067890 */ /* 0x000fe4000ff1e03f */
[----:B------:R-:W-:Y:S02]  /*00c0*/  UIADD3 UR4, UP1, UR4, 0x1f0, URZ ;  /* 0x000001f004047890 */ /* 0x000fe4000ff3e03f */
[----:B------:R-:W-:Y:S02]  /*00d0*/  UIADD3.X UR7, URZ, UR5, URZ, UP0, !UPT ;  /* 0x000000053f077290 */ /* 0x000fe400087fe43f */
[----:B------:R-:W-:-:S07]  /*00e0*/  UIADD3.X UR5, URZ, UR5, URZ, UP1, !UPT ;  /* 0x000000053f057290 */ /* 0x000fce0008ffe43f */
[----:B------:R0:W-:Y:S02]  /*00f0*/  UTMACCTL.PF [UR6] ;  /* 0x00000000060079b9 */ /* 0x0001e40008040000 */
[----:B------:R0:W-:Y:S02]  /*0100*/  UTMACCTL.PF [UR4] ;  /* 0x00000000040079b9 */ /* 0x0001e40008040000 */
[----:B0-----:R-:W-:Y:S01]  /*0110*/  NOP ;  /* 0x0000000000007918 */ /* 0x001fe20000000000 */
.L_x_1:
[----:B------:R-:W-:Y:S05]  /*0120*/  BSYNC B0 ;  /* 0x0000000000007941 */ /* 0x000fea0003800000 */
.L_x_0:
[----:B------:R-:W0:Y:S01]  /*0130*/  SHFL.IDX PT, R0, R0, RZ, 0x1f ;  /* 0x00001fff00007589 */ /* 0x000e2200000e0000 */
[----:B------:R-:W-:-:S04]  /*0140*/  SHF.R.S32.HI R3, RZ, 0x1f, R2 ;  /* 0x0000001fff037819 */ /* 0x000fc80000011402 */
[----:B------:R-:W-:Y:S02]  /*0150*/  LEA.HI R3, R3, R2, RZ, 0x2 ;  /* 0x0000000203037211 */ /* 0x000fe400078f10ff */
[----:B0-----:R-:W-:-:S13]  /*0160*/  ISETP.NE.AND P0, PT, R0, RZ, PT ;  /* 0x000000ff0000720c */ /* 0x001fda0003f05270 */
[----:B------:R-:W-:Y:S05]  /*0170*/  @P0 BRA `(.L_x_2) ;  /* 0x0000000000b40947 */ /* 0x000fea0003800000 */
[----:B------:R-:W-:Y:S01]  /*0180*/  ELECT P0, URZ, PT ;  /* 0x00000000003f782f */ /* 0x000fe20003800000 */
[----:B------:R-:W-:-:S12]  /*0190*/  BSSY B0, `(.L_x_2) ;  /* 0x000002b000007945 */ /* 0x000fd80003800000 */
[----:B------:R-:W-:Y:S05]  /*01a0*/  @!P0 BRA `(.L_x_3) ;  /* 0x0000000000a48947 */ /* 0x000fea0003800000 */
[----:B------:R-:W0:Y:S01]  /*01b0*/  S2UR UR8, SR_CgaCtaId ;  /* 0x00000000000879c3 */ /* 0x000e220000008800 */
[----:B------:R-:W-:Y:S01]  /*01c0*/  UMOV UR4, 0x400 ;  /* 0x0000040000047882 */ /* 0x000fe20000000000 */
[----:B------:R-:W-:Y:S01]  /*01d0*/  UMOV UR5, 0x1 ;  /* 0x0000000100057882 */ /* 0x000fe20000000000 */
[----:B------:R-:W-:Y:S02]  /*01e0*/  UMOV UR6, 0x80 ;  /* 0x0000008000067882 */ /* 0x000fe40000000000 */
[----:B------:R-:W-:-:S04]  /*01f0*/  UIADD3 UR6, -UR6, 0x100000, URZ ;  /* 0x0010000006067890 */ /* 0x000fc8000fffe13f */
[----:B------:R-:W-:Y:S02]  /*0200*/  USHF.L.U32 UR7, UR6, 0xb, URZ ;  /* 0x0000000b06077899 */ /* 0x000fe4000800063f */
[----:B------:R-:W-:Y:S02]  /*0210*/  USHF.L.U32 UR6, UR6, 0x1, URZ ;  /* 0x0000000106067899 */ /* 0x000fe4000800063f */
[----:B0-----:R-:W-:Y:S02]  /*0220*/  ULEA UR8, UR8, UR4, 0x18 ;  /* 0x0000000408087291 */ /* 0x001fe4000f8ec03f */
[----:B------:R-:W-:-:S04]  /*0230*/  UIADD3 UR4, -UR5, 0x100000, URZ ;  /* 0x0010000005047890 */ /* 0x000fc8000fffe13f */
[----:B------:R-:W-:Y:S02]  /*0240*/  USHF.L.U32 UR5, UR4, 0xb, URZ ;  /* 0x0000000b04057899 */ /* 0x000fe4000800063f */
[----:B------:R-:W-:Y:S01]  /*0250*/  USHF.L.U32 UR4, UR4, 0x1, URZ ;  /* 0x0000000104047899 */ /* 0x000fe2000800063f */
[----:B------:R-:W0:Y:S11]  /*0260*/  FENCE.VIEW.ASYNC.S ;  /* 0x00000000000073c6 */ /* 0x000e360000000000 */
[----:B0-----:R0:W1:Y:S01]  /*0270*/  SYNCS.EXCH.64 URZ, [UR8+0x38000], UR4 ;  /* 0x03800004083f75b2 */ /* 0x0010620008000100 */
[----:B------:R0:W2:Y:S01]  /*0280*/  SYNCS.EXCH.64 URZ, [UR8+0x38070], UR6 ;  /* 0x03807006083f75b2 */ /* 0x0000a20008000100 */
[----:B------:R0:W3:Y:S01]  /*0290*/  SYNCS.EXCH.64 URZ, [UR8+0x38008], UR4 ;  /* 0x03800804083f75b2 */ /* 0x0000e20008000100 */
[----:B------:R0:W4:Y:S01]  /*02a0*/  SYNCS.EXCH.64 URZ, [UR8+0x38078], UR6 ;  /* 0x03807806083f75b2 */ /* 0x0001220008000100 */
[----:B------:R0:W0:Y:S01]  /*02b0*/  SYNCS.EXCH.64 URZ, [UR8+0x38010], UR4 ;  /* 0x03801004083f75b2 */ /* 0x0000220008000100 */
        /* <DEDUP_REMOVED lines=23> */
[----:B-1234-:R-:W-:Y:S01]  /*0430*/  NOP ;  /* 0x0000000000007918 */ /* 0x01efe20000000000 */
.L_x_3:
[----:B0-----:R-:W-:Y:S05]  /*0440*/  BSYNC B0 ;  /* 0x0000000000007941 */ /* 0x001fea0003800000 */
.L_x_2:
[----:B------:R-:W-:Y:S01]  /*0450*/  ULDC.64 UR4, c[0x0][0x598] ;  /* 0x0001660000047ab9 */ /* 0x000fe20000000a00 */
[----:B------:R-:W-:Y:S01]  /*0460*/  LOP3.LUT R3, R3, 0xfffffffc, RZ, 0xc0, !PT ;  /* 0xfffffffc03037812 */ /* 0x000fe200078ec0ff */
[----:B------:R-:W-:Y:S01]  /*0470*/  NOP ;  /* 0x0000000000007918 */ /* 0x000fe20000000000 */
[----:B------:R-:W-:Y:S01]  /*0480*/  ISETP.NE.U32.AND P0, PT, RZ, UR4, PT ;  /* 0x00000004ff007c0c */ /* 0x000fe2000bf05070 */
[----:B------:R-:W-:Y:S01]  /*0490*/  NOP ;  /* 0x0000000000007918 */ /* 0x000fe20000000000 */
[----:B------:R-:W-:Y:S01]  /*04a0*/  BAR.SYNC.DEFER_BLOCKING 0x0 ;  /* 0x0000000000007b1d */ /* 0x000fe20000010000 */
[----:B------:R-:W-:Y:S01]  /*04b0*/  IMAD.IADD R4, R2, 0x1, -R3 ;  /* 0x0000000102047824 */ /* 0x000fe200078e0a03 */
[----:B------:R-:W-:Y:S02]  /*04c0*/  ISETP.NE.AND.EX P0, PT, RZ, UR5, PT, P0 ;  /* 0x00000005ff007c0c */ /* 0x000fe4000bf05300 */
[C---:B------:R-:W-:Y:S02]  /*04d0*/  ISETP.NE.AND P2, PT, R5.reuse, 0x1, PT ;  /* 0x000000010500780c */ /* 0x040fe40003f45270 */
[----:B------:R-:W-:Y:S01]  /*04e0*/  LOP3.LUT P1, RZ, R5, R4, RZ, 0xfc, !PT ;  /* 0x0000000405ff7212 */ /* 0x000fe2000782fcff */
[----:B------:R-:W-:-:S03]  /*04f0*/  ULDC.64 UR12, c[0x0][0x208] ;  /* 0x00008200000c7ab9 */ /* 0x000fc60000000a00 */
[----:B------:R-:W-:-:S04]  /*0500*/  SEL R0, RZ, 0x1, P1 ;  /* 0x00000001ff007807 */ /* 0x000fc80000800000 */
[----:B------:R-:W-:Y:S01]  /*0510*/  SEL R0, R0, 0x2, P2 ;  /* 0x0000000200007807 */ /* 0x000fe20001000000 */
[----:B------:R-:W-:Y:S06]  /*0520*/  @!P0 BRA `(.L_x_4) ;  /* 0x00000000001c8947 */ /* 0x000fec0003800000 */
[----:B------:R-:W0:Y:S02]  /*0530*/  LDC.64 R2, c[0x0][0x598] ;  /* 0x00016600ff027b82 */ /* 0x000e240000000a00 */
[----:B0-----:R-:W2:Y:S02]  /*0540*/  LDG.E.64 R2, desc[UR12][R2.64] ;  /* 0x0000000c02027981 */ /* 0x001ea4000c1e1b00 */
[----:B--2---:R-:W-:-:S04]  /*0550*/  ISETP.NE.U32.AND P0, PT, R2, RZ, PT ;  /* 0x000000ff0200720c */ /* 0x004fc80003f05070 */
[----:B------:R-:W-:-:S13]  /*0560*/  ISETP.NE.AND.EX P0, PT, R3, RZ, PT, P0 ;  /* 0x000000ff0300720c */ /* 0x000fda0003f05300 */
[----:B------:R-:W-:Y:S05]  /*0570*/  @!P0 BRA `(.L_x_4) ;  /* 0x0000000000088947 */ /* 0x000fea0003800000 */
[----:B------:R2:W5:Y:S01]  /*0580*/  LD.E R8, desc[UR12][R2.64] ;  /* 0x0000000c02087980 */ /* 0x000562000c101900 */
[----:B------:R-:W-:Y:S05]  /*0590*/  BRA `(.L_x_5) ;  /* 0x0000000000207947 */ /* 0x000fea0003800000 */
.L_x_4:
[----:B------:R-:W-:Y:S02]  /*05a0*/  ULDC.64 UR4, c[0x0][0x588] ;  /* 0x0001620000047ab9 */ /* 0x000fe40000000a00 */
[----:B------:R-:W-:-:S04]  /*05b0*/  ISETP.NE.U32.AND P0, PT, RZ, UR4, PT ;  /* 0x00000004ff007c0c */ /* 0x000fc8000bf05070 */
[----:B------:R-:W-:-:S13]  /*05c0*/  ISETP.NE.AND.EX P0, PT, RZ, UR5, PT, P0 ;  /* 0x00000005ff007c0c */ /* 0x000fda000bf05300 */
[----:B------:R-:W-:Y:S05]  /*05d0*/  @!P0 BRA `(.L_x_6) ;  /* 0x00000000000c8947 */ /* 0x000fea0003800000 */
[----:B------:R-:W0:Y:S02]  /*05e0*/  LDC.64 R8, c[0x0][0x588] ;  /* 0x00016200ff087b82 */ /* 0x000e240000000a00 */
[----:B0-----:R0:W5:Y:S01]  /*05f0*/  LDG.E R8, desc[UR12][R8.64] ;  /* 0x0000000c08087981 */ /* 0x001162000c1e1900 */
[----:B------:R-:W-:Y:S05]  /*0600*/  BRA `(.L_x_5) ;  /* 0x0000000000047947 */ /* 0x000fea0003800000 */
.L_x_6:
[----:B------:R-:W1:Y:S02]  /*0610*/  LDC R8, c[0x0][0x580] ;  /* 0x00016000ff087b82 */ /* 0x000e640000000800 */
.L_x_5:
[----:B------:R-:W-:Y:S02]  /*0620*/  ULDC.64 UR4, c[0x0][0x5a0] ;  /* 0x0001680000047ab9 */ /* 0x000fe40000000a00 */
[----:B------:R-:W-:-:S04]  /*0630*/  ISETP.NE.U32.AND P0, PT, RZ, UR4, PT ;  /* 0x00000004ff007c0c */ /* 0x000fc8000bf05070 */
[----:B------:R-:W-:-:S13]  /*0640*/  ISETP.NE.AND.EX P0, PT, RZ, UR5, PT, P0 ;  /* 0x00000005ff007c0c */ /* 0x000fda000bf05300 */
[----:B------:R-:W-:Y:S05]  /*0650*/  @!P0 BRA `(.L_x_7) ;  /* 0x00000000001c8947 */ /* 0x000fea0003800000 */
[----:B--2---:R-:W2:Y:S02]  /*0660*/  LDC.64 R2, c[0x0][0x5a0] ;  /* 0x00016800ff027b82 */ /* 0x004ea40000000a00 */
[----:B--2---:R-:W2:Y:S02]  /*0670*/  LDG.E.64 R2, desc[UR12][R2.64] ;  /* 0x0000000c02027981 */ /* 0x004ea4000c1e1b00 */
[----:B--2---:R-:W-:-:S04]  /*0680*/  ISETP.NE.U32.AND P0, PT, R2, RZ, PT ;  /* 0x000000ff0200720c */ /* 0x004fc80003f05070 */
[----:B------:R-:W-:-:S13]  /*0690*/  ISETP.NE.AND.EX P0, PT, R3, RZ, PT, P0 ;  /* 0x000000ff0300720c */ /* 0x000fda0003f05300 */
[----:B------:R-:W-:Y:S05]  /*06a0*/  @!P0 BRA `(.L_x_7) ;  /* 0x0000000000088947 */ /* 0x000fea0003800000 */
[----:B0-----:R4:W5:Y:S01]  /*06b0*/  LD.E R9, desc[UR12][R2.64] ;  /* 0x0000000c02097980 */ /* 0x001962000c101900 */
[----:B------:R-:W-:Y:S05]  /*06c0*/  BRA `(.L_x_8) ;  /* 0x0000000000207947 */ /* 0x000fea0003800000 */
.L_x_7:
[----:B------:R-:W-:Y:S02]  /*06d0*/  ULDC.64 UR4, c[0x0][0x590] ;  /* 0x0001640000047ab9 */ /* 0x000fe40000000a00 */
[----:B------:R-:W-:-:S04]  /*06e0*/  ISETP.NE.U32.AND P0, PT, RZ, UR4, PT ;  /* 0x00000004ff007c0c */ /* 0x000fc8000bf05070 */
[----:B------:R-:W-:-:S13]  /*06f0*/  ISETP.NE.AND.EX P0, PT, RZ, UR5, PT, P0 ;  /* 0x00000005ff007c0c */ /* 0x000fda000bf05300 */
[----:B------:R-:W-:Y:S05]  /*0700*/  @!P0 BRA `(.L_x_9) ;  /* 0x00000000000c8947 */ /* 0x000fea0003800000 */
[----:B--2---:R-:W0:Y:S02]  /*0710*/  LDC.64 R2, c[0x0][0x590] ;  /* 0x00016400ff027b82 */ /* 0x004e240000000a00 */
[----:B0-----:R3:W5:Y:S01]  /*0720*/  LDG.E R9, desc[UR12][R2.64] ;  /* 0x0000000c02097981 */ /* 0x001762000c1e1900 */
[----:B------:R-:W-:Y:S05]  /*0730*/  BRA `(.L_x_8) ;  /* 0x0000000000047947 */ /* 0x000fea0003800000 */
.L_x_9:
[----:B0-----:R-:W0:Y:S02]  /*0740*/  LDC R9, c[0x0][0x584] ;  /* 0x00016100ff097b82 */ /* 0x001e240000000800 */
.L_x_8:
[----:B--234-:R-:W2:Y:S01]  /*0750*/  LDC R2, c[0x0][0x3c4] ;  /* 0x0000f100ff027b82 */ /* 0x01cea20000000800 */
[----:B------:R-:W-:-:S07]  /*0760*/  ISETP.NE.AND P0, PT, R5, RZ, PT ;  /* 0x000000ff0500720c */ /* 0x000fce0003f05270 */
[----:B------:R-:W3:Y:S01]  /*0770*/  LDC.64 R10, c[0x0][0x3c8] ;  /* 0x0000f200ff0a7b82 */ /* 0x000ee20000000a00 */
[----:B--2---:R-:W-:-:S05]  /*0780*/  VIADD R2, R2, 0x1f ;  /* 0x0000001f02027836 */ /* 0x004fca0000000000 */
[----:B------:R-:W-:-:S04]  /*0790*/  SHF.R.S32.HI R3, RZ, 0x1f, R2 ;  /* 0x0000001fff037819 */ /* 0x000fc80000011402 */
[----:B------:R-:W-:-:S04]  /*07a0*/  LEA.HI R3, R3, R2, RZ, 0x5 ;  /* 0x0000000203037211 */ /* 0x000fc800078f28ff */
[----:B------:R-:W-:-:S05]  /*07b0*/  SHF.R.S32.HI R3, RZ, 0x5, R3 ;  /* 0x00000005ff037819 */ /* 0x000fca0000011403 */
[----:B---3--:R-:W-:-:S04]  /*07c0*/  IMAD R2, R3, R10, RZ ;  /* 0x0000000a03027224 */ /* 0x008fc800078e02ff */
[----:B------:R-:W-:Y:S01]  /*07d0*/  IMAD R2, R2, R11, RZ ;  /* 0x0000000b02027224 */ /* 0x000fe200078e02ff */
[----:B------:R-:W-:Y:S06]  /*07e0*/  @!P0 BRA `(.L_x_10) ;  /* 0x0000008400e08947 */ /* 0x000fec0003800000 */
[----:B------:R-:W-:-:S13]  /*07f0*/  ISETP.NE.AND P0, PT, R5, 0x1, PT ;  /* 0x000000010500780c */ /* 0x000fda0003f05270 */
[----:B------:R-:W-:Y:S05]  /*0800*/  @P0 EXIT ;  /* 0x000000000000094d */ /* 0x000fea0003800000 */
[----:B------:R-:W-:Y:S01]  /*0810*/  ISETP.GE.AND P0, PT, R2, 0x1, PT ;  /* 0x000000010200780c */ /* 0x000fe20003f06270 */
[----:B------:R-:W-:Y:S01]  /*0820*/  UMOV UR4, URZ ;  /* 0x0000003f00047c82 */ /* 0x000fe20008000000 */
[----:B------:R-:W-:Y:S02]  /*0830*/  CS2R R86, SRZ ;  /* 0x0000000000567805 */ /* 0x000fe4000001ff00 */
[----:B------:R-:W-:Y:S02]  /*0840*/  CS2R R88, SRZ ;  /* 0x0000000000587805 */ /* 0x000fe4000001ff00 */
[----:B------:R-:W-:Y:S02]  /*0850*/  CS2R R90, SRZ ;  /* 0x00000000005a7805 */ /* 0x000fe4000001ff00 */
[----:B------:R-:W-:Y:S02]  /*0860*/  CS2R R92, SRZ ;  /* 0x00000000005c7805 */ /* 0x000fe4000001ff00 */
[----:B------:R-:W-:-:S02]  /*0870*/  CS2R R94, SRZ ;  /* 0x00000000005e7805 */ /* 0x000fc4000001ff00 */
[----:B------:R-:W-:Y:S02]  /*0880*/  CS2R R96, SRZ ;  /* 0x0000000000607805 */ /* 0x000fe4000001ff00 */
        /* <DEDUP_REMOVED lines=57> */
[----:B------:R-:W-:Y:S01]  /*0c20*/  CS2R R84, SRZ ;  /* 0x0000000000547805 */ /* 0x000fe2000001ff00 */
[----:B------:R-:W-:Y:S06]  /*0c30*/  @!P0 BRA `(.L_x_11) ;  /* 0x0000000000988947 */ /* 0x000fec0003800000 */
[----:B------:R-:W-:-:S04]  /*0c40*/  LOP3.LUT R3, R0, 0x1, RZ, 0xfc, !PT ;  /* 0x0000000100037812 */ /* 0x000fc800078efcff */
[----:B------:R-:W-:-:S13]  /*0c50*/  ISETP.NE.AND P1, PT, R3, 0x3, PT ;  /* 0x000000030300780c */ /* 0x000fda0003f25270 */
[----:B------:R-:W-:Y:S05]  /*0c60*/  @!P1 BRA `(.L_x_12) ;  /* 0x0000000000049947 */ /* 0x000fea0003800000 */
[----:B------:R-:W-:Y:S01]  /*0c70*/  BPT.TRAP 0x1 ;  /* 0x000000040000795c */ /* 0x000fe20000300000 */
.L_x_12:
[----:B------:R-:W2:Y:S01]  /*0c80*/  S2UR UR5, SR_CgaCtaId ;  /* 0x00000000000579c3 */ /* 0x000ea20000008800 */
[----:B------:R-:W-:Y:S01]  /*0c90*/  SHF.L.U32 R3, RZ, 0x1f, RZ ;  /* 0x0000001fff037819 */ /* 0x000fe200000006ff */
[----:B------:R-:W-:Y:S02]  /*0ca0*/  UMOV UR4, 0x400 ;  /* 0x0000040000047882 */ /* 0x000fe40000000000 */
[----:B--2---:R-:W-:-:S12]  /*0cb0*/  ULEA UR4, UR5, UR4, 0x18 ;  /* 0x0000000405047291 */ /* 0x004fd8000f8ec03f */
.L_x_13:
[----:B--2---:R-:W-:-:S04]  /*0cc0*/  IMAD.U32 R4, RZ, RZ, UR4 ;  /* 0x00000004ff047e24 */ /* 0x004fc8000f8e00ff */
[----:B------:R2:W3:Y:S03]  /*0cd0*/  SYNCS.PHASECHK.TRANS64.TRYWAIT P1, [R4+URZ+0x38000], R3 ;  /* 0x03800003040075a7 */ /* 0x0004e6000802017f */
[----:B---3--:R-:W-:Y:S05]  /*0ce0*/  @!P1 NANOSLEEP.SYNCS 0x989680 ;  /* 0x009896800000995d */ /* 0x008fea0003900000 */
[----:B------:R-:W3:Y:S02]  /*0cf0*/  @!P1 SYNCS.PHASECHK.TRANS64 P1, [R4+URZ+0x38000], R3 ;  /* 0x03800003040095a7 */ /* 0x000ee4000802007f */
[----:B---3--:R-:W-:Y:S05]  /*0d00*/  @!P1 BRA `(.L_x_13) ;  /* 0xfffffffc00ec9947 */ /* 0x008fea000383ffff */
[----:B------:R-:W-:Y:S01]  /*0d10*/  UIADD3 UR5, UR4, 0x1c000, URZ ;  /* 0x0001c00004057890 */ /* 0x000fe2000fffe03f */
[----:B------:R-:W-:Y:S01]  /*0d20*/  WARPGROUP.ARRIVE ;  /* 0x00000000000079c5 */ /* 0x000fe20000000000 */
[----:B------:R-:W-:Y:S02]  /*0d30*/  USHF.R.U32.HI UR4, URZ, 0x4, UR4 ;  /* 0x000000043f047899 */ /* 0x000fe40008011604 */
[----:B------:R-:W-:Y:S02]  /*0d40*/  USHF.R.U32.HI UR5, URZ, 0x4, UR5 ;  /* 0x000000043f057899 */ /* 0x000fe40008011605 */
[----:B------:R-:W-:Y:S02]  /*0d50*/  ULOP3.LUT UR4, UR4, 0x3fff, URZ, 0xc0, !UPT ;  /* 0x00003fff04047892 */ /* 0x000fe4000f8ec03f */
[----:B------:R-:W-:Y:S02]  /*0d60*/  ULOP3.LUT UR5, UR5, 0x3fff, URZ, 0xc0, !UPT ;  /* 0x00003fff05057892 */ /* 0x000fe4000f8ec03f */
[----:B------:R-:W-:-:S02]  /*0d70*/  ULOP3.LUT UR8, UR4, 0x10000, URZ, 0xfc, !UPT ;  /* 0x0001000004087892 */ /* 0x000fc4000f8efc3f */
[----:B------:R-:W-:Y:S01]  /*0d80*/  ULOP3.LUT UR9, UR5, 0x1000000, URZ, 0xfc, !UPT ;  /* 0x0100000005097892 */ /* 0x000fe2000f8efc3f */
[----:B------:R-:W-:Y:S02]  /*0d90*/  UMOV UR7, 0x40000040 ;  /* 0x4000004000077882 */ /* 0x000fe40000000000 */
[----:B------:R-:W-:Y:S02]  /*0da0*/  UMOV UR5, 0x80000020 ;  /* 0x8000002000057882 */ /* 0x000fe40000000000 */
[----:B------:R-:W-:Y:S02]  /*0db0*/  UMOV UR4, UR8 ;  /* 0x0000000800047c82 */ /* 0x000fe40008000000 */
[----:B------:R-:W-:Y:S02]  /*0dc0*/  UMOV UR6, UR9 ;  /* 0x0000000900067c82 */ /* 0x000fe40008000000 */
[----:B------:R-:W-:Y:S01]  /*0dd0*/  HGMMA.64x128x16.F32.BF16 R88, gdesc[UR4].tnspB, RZ, !UPT ;  /* 0x41e00000045879f0 */ /* 0x000fe2000c7018ff */
[----:B------:R-:W-:Y:S01]  /*0de0*/  UIADD3 UR4, UR8, 0x100, URZ ;  /* 0x0000010008047890 */ /* 0x000fe2000fffe03f */
[----:B------:R-:W-:-:S10]  /*0df0*/  UMOV UR5, 0x80000020 ;  /* 0x8000002000057882 */ /* 0x000fd40000000000 */
[----:B------:R-:W-:Y:S01]  /*0e00*/  HGMMA.64x128x16.F32.BF16 R24, gdesc[UR4].tnspB, RZ, !UPT ;  /* 0x41e00000041879f0 */ /* 0x000fe2000c7018ff */
[----:B------:R-:W-:Y:S02]  /*0e10*/  UIADD3 UR4, UR8, 0x2, URZ ;  /* 0x0000000208047890 */ /* 0x000fe4000fffe03f */
[----:B------:R-:W-:Y:S01]  /*0e20*/  UIADD3 UR6, UR9, 0x80, URZ ;  /* 0x0000008009067890 */ /* 0x000fe2000fffe03f */
[----:B------:R-:W-:Y:S01]  /*0e30*/  UMOV UR5, 0x80000020 ;  /* 0x8000002000057882 */ /* 0x000fe20000000000 */
[----:B------:R-:W-:-:S07]  /*0e40*/  UMOV UR7, 0x40000040 ;  /* 0x4000004000077882 */ /* 0x000fce0000000000 */
[----:B------:R-:W-:Y:S01]  /*0e50*/  HGMMA.64x128x16.F32.BF16 R88, gdesc[UR4].tnspB, R88 ;  /* 0x41e00000045879f0 */ /* 0x000fe20008701858 */
[----:B------:R-:W-:Y:S01]  /*0e60*/  UIADD3 UR4, UR8, 0x102, URZ ;  /* 0x0000010208047890 */ /* 0x000fe2000fffe03f */
[----:B------:R-:W-:-:S10]  /*0e70*/  UMOV UR5, 0x80000020 ;  /* 0x8000002000057882 */ /* 0x000fd40000000000 */
[----:B------:R-:W-:Y:S01]  /*0e80*/  HGMMA.64x128x16.F32.BF16 R24, gdesc[UR4].tnspB, R24, gsb0 ;  /* 0x41e00000041879f0 */ /* 0x000fe20008001818 */
[----:B------:R-:W-:-:S05]  /*0e90*/  UMOV UR4, 0x1 ;  /* 0x0000000100047882 */ /* 0x000fca0000000000 */
.L_x_11:
[----:B--2---:R-:W-:-:S05]  /*0ea0*/  VIMNMX R3, R2, 0x1, PT ;  /* 0x0000000102037848 */ /* 0x004fca0003fe0100 */
[----:B------:R-:W-:-:S05]  /*0eb0*/  IMAD.IADD R4, R2, 0x1, -R3 ;  /* 0x0000000102047824 */ /* 0x000fca00078e0a03 */
[----:B------:R-:W-:-:S13]  /*0ec0*/  ISETP.GE.AND P1, PT, R4, 0x1, PT ;  /* 0x000000010400780c */ /* 0x000fda0003f26270 */
[----:B------:R-:W-:Y:S05]  /*0ed0*/  @!P1 BRA `(.L_x_14) ;  /* 0x0000000400089947 */ /* 0x000fea0003800000 */
[----:B------:R-:W2:Y:S01]  /*0ee0*/  S2UR UR6, SR_CgaCtaId ;  /* 0x00000000000679c3 */ /* 0x000ea20000008800 */
[----:B------:R-:W-:Y:S01]  /*0ef0*/  UMOV UR5, 0x400 ;  /* 0x0000040000057882 */ /* 0x000fe20000000000 */
[----:B------:R-:W-:Y:S01]  /*0f00*/  LOP3.LUT R7, R0, 0x1, RZ, 0xfc, !PT ;  /* 0x0000000100077812 */ /* 0x000fe200078efcff */
[----:B------:R-:W-:Y:S01]  /*0f10*/  IMAD.MOV.U32 R5, RZ, RZ, RZ ;  /* 0x000000ffff057224 */ /* 0x000fe200078e00ff */
[----:B------:R-:W-:Y:S01]  /*0f20*/  UISETP.NE.U32.AND UP0, UPT, UR4, URZ, UPT ;  /* 0x0000003f0400728c */ /* 0x000fe2000bf05070 */
[----:B------:R-:W-:Y:S01]  /*0f30*/  IMAD.MOV.U32 R2, RZ, RZ, R4 ;  /* 0x000000ffff027224 */ /* 0x000fe200078e0004 */
[----:B--2---:R-:W-:-:S04]  /*0f40*/  ULEA UR14, UR6, UR5, 0x18 ;  /* 0x00000005060e7291 */ /* 0x004fc8000f8ec03f */
[----:B------:R-:W-:Y:S02]  /*0f50*/  UIADD3 UR6, UR14, 0x1c000, URZ ;  /* 0x0001c0000e067890 */ /* 0x000fe4000fffe03f */
[----:B------:R-:W-:Y:S02]  /*0f60*/  USHF.R.U32.HI UR5, URZ, 0x4, UR14 ;  /* 0x000000043f057899 */ /* 0x000fe4000801160e */
[----:B------:R-:W-:Y:S02]  /*0f70*/  USHF.R.U32.HI UR6, URZ, 0x4, UR6 ;  /* 0x000000043f067899 */ /* 0x000fe40008011606 */
[----:B------:R-:W-:Y:S02]  /*0f80*/  ULOP3.LUT UR5, UR5, 0x3fff, URZ, 0xc0, !UPT ;  /* 0x00003fff05057892 */ /* 0x000fe4000f8ec03f */
[----:B------:R-:W-:Y:S02]  /*0f90*/  ULOP3.LUT UR6, UR6, 0x3fff, URZ, 0xc0, !UPT ;  /* 0x00003fff06067892 */ /* 0x000fe4000f8ec03f */
[----:B------:R-:W-:-:S02]  /*0fa0*/  ULOP3.LUT UR15, UR5, 0x10000, URZ, 0xfc, !UPT ;  /* 0x00010000050f7892 */ /* 0x000fc4000f8efc3f */
[----:B------:R-:W-:Y:S01]  /*0fb0*/  ULOP3.LUT UR16, UR6, 0x1000000, URZ, 0xfc, !UPT ;  /* 0x0100000006107892 */ /* 0x000fe2000f8efc3f */
[----:B------:R-:W-:-:S11]  /*0fc0*/  UMOV UR5, URZ ;  /* 0x0000003f00057c82 */ /* 0x000fd60008000000 */
.L_x_19:
[----:B------:R-:W-:-:S13]  /*0fd0*/  ISETP.NE.AND P2, PT, R7, 0x3, PT ;  /* 0x000000030700780c */ /* 0x000fda0003f45270 */
[----:B--2---:R-:W-:Y:S05]  /*0fe0*/  @!P2 BRA `(.L_x_15) ;  /* 0x000000000004a947 */ /* 0x004fea0003800000 */
[----:B------:R-:W-:Y:S01]  /*0ff0*/  BPT.TRAP 0x1 ;  /* 0x000000040000795c */ /* 0x000fe20000300000 */
.L_x_15:
[----:B------:R-:W-:Y:S01]  /*1000*/  SHF.L.U32 R3, R5, 0x1f, RZ ;  /* 0x0000001f05037819 */ /* 0x000fe200000006ff */
[----:B------:R-:W-:-:S12]  /*1010*/  ULEA UR6, UR4, UR14, 0x3 ;  /* 0x0000000e04067291 */ /* 0x000fd8000f8e183f */
.L_x_16:
[----:B--2---:R-:W-:-:S04]  /*1020*/  IMAD.U32 R6, RZ, RZ, UR6 ;  /* 0x00000006ff067e24 */ /* 0x004fc8000f8e00ff */
[----:B------:R2:W3:Y:S03]  /*1030*/  SYNCS.PHASECHK.TRANS64.TRYWAIT P1, [R6+URZ+0x38000], R3 ;  /* 0x03800003060075a7 */ /* 0x0004e6000802017f */
[----:B---3--:R-:W-:Y:S05]  /*1040*/  @!P1 NANOSLEEP.SYNCS 0x989680 ;  /* 0x009896800000995d */ /* 0x008fea0003900000 */
[----:B------:R-:W3:Y:S02]  /*1050*/  @!P1 SYNCS.PHASECHK.TRANS64 P1, [R6+URZ+0x38000], R3 ;  /* 0x03800003060095a7 */ /* 0x000ee4000802007f */
[----:B---3--:R-:W-:Y:S05]  /*1060*/  @!P1 BRA `(.L_x_16) ;  /* 0xfffffffc00ec9947 */ /* 0x008fea000383ffff */
[----:B------:R-:W-:Y:S01]  /*1070*/  ULEA UR6, UR4, UR15, 0x9 ;  /* 0x0000000f04067291 */ /* 0x000fe2000f8e483f */
[----:B------:R-:W-:Y:S01]  /*1080*/  WARPGROUP.ARRIVE ;  /* 0x00000000000079c5 */ /* 0x000fe20000000000 */
[----:B------:R-:W-:Y:S01]  /*1090*/  ULEA UR7, UR4, UR16, 0x9 ;  /* 0x0000001004077291 */ /* 0x000fe2000f8e483f */
[----:B------:R-:W-:Y:S01]  /*10a0*/  UMOV UR9, 0x80000020 ;  /* 0x8000002000097882 */ /* 0x000fe20000000000 */
[----:B------:R-:W-:-:S03]  /*10b0*/  UMOV UR11, 0x40000040 ;  /* 0x40000040000b7882 */ /* 0x000fc60000000000 */
[----:B------:R-:W-:Y:S02]  /*10c0*/  UMOV UR8, UR6 ;  /* 0x0000000600087c82 */ /* 0x000fe40008000000 */
[----:B------:R-:W-:Y:S02]  /*10d0*/  UMOV UR10, UR7 ;  /* 0x00000007000a7c82 */ /* 0x000fe40008000000 */
[----:B------:R-:W-:Y:S01]  /*10e0*/  HGMMA.64x128x16.F32.BF16 R88, gdesc[UR8].tnspB, R88, UP0 ;  /* 0x41e00000085879f0 */ /* 0x000fe2000bf01858 */
[----:B------:R-:W-:Y:S01]  /*10f0*/  UIADD3 UR8, UR6, 0x100, URZ ;  /* 0x0000010006087890 */ /* 0x000fe2000fffe03f */
[----:B------:R-:W-:-:S10]  /*1100*/  UMOV UR9, 0x80000020 ;  /* 0x8000002000097882 */ /* 0x000fd40000000000 */
[----:B------:R-:W-:Y:S01]  /*1110*/  HGMMA.64x128x16.F32.BF16 R24, gdesc[UR8].tnspB, R24, UP0 ;  /* 0x41e00000081879f0 */ /* 0x000fe2000bf01818 */
[----:B------:R-:W-:Y:S02]  /*1120*/  UIADD3 UR8, UR6, 0x2, URZ ;  /* 0x0000000206087890 */ /* 0x000fe4000fffe03f */
[----:B------:R-:W-:Y:S01]  /*1130*/  UIADD3 UR10, UR7, 0x80, URZ ;  /* 0x00000080070a7890 */ /* 0x000fe2000fffe03f */
[----:B------:R-:W-:Y:S01]  /*1140*/  UMOV UR9, 0x80000020 ;  /* 0x8000002000097882 */ /* 0x000fe20000000000 */
[----:B------:R-:W-:-:S07]  /*1150*/  UMOV UR11, 0x40000040 ;  /* 0x40000040000b7882 */ /* 0x000fce0000000000 */
[----:B------:R-:W-:Y:S01]  /*1160*/  HGMMA.64x128x16.F32.BF16 R88, gdesc[UR8].tnspB, R88 ;  /* 0x41e00000085879f0 */ /* 0x000fe20008701858 */
[----:B------:R-:W-:Y:S01]  /*1170*/  UIADD3 UR8, UR6, 0x102, URZ ;  /* 0x0000010206087890 */ /* 0x000fe2000fffe03f */
[----:B------:R-:W-:-:S10]  /*1180*/  UMOV UR9, 0x80000020 ;  /* 0x8000002000097882 */ /* 0x000fd40000000000 */
[----:B------:R-:W-:Y:S03]  /*1190*/  HGMMA.64x128x16.F32.BF16 R24, gdesc[UR8].tnspB, R24, gsb0 ;  /* 0x41e00000081879f0 */ /* 0x000fe60008001818 */
[----:B------:R-:W-:Y:S02]  /*11a0*/  WARPGROUP.DEPBAR.LE gsb0, 0x1 ;  /* 0x00008000000079c5 */ /* 0x000fe40000010100 */
[----:B------:R-:W-:Y:S05]  /*11b0*/  @!P2 BRA `(.L_x_17) ;  /* 0x000000000004a947 */ /* 0x000fea0003800000 */
[----:B------:R-:W-:Y:S01]  /*11c0*/  BPT.TRAP 0x1 ;  /* 0x000000040000795c */ /* 0x000fe20000300000 */
.L_x_17:
[----:B------:R-:W-:Y:S01]  /*11d0*/  ULEA UR6, UR5, UR14, 0x3 ;  /* 0x0000000e05067291 */ /* 0x000fe2000f8e183f */
[----:B------:R-:W-:-:S03]  /*11e0*/  ISETP.GT.U32.AND P1, PT, R0, 0x1, PT ;  /* 0x000000010000780c */ /* 0x000fc60003f24070 */
[----:B------:R-:W-:-:S04]  /*11f0*/  UIADD3 UR6, UR6, 0x38070, URZ ;  /* 0x0003807006067890 */ /* 0x000fc8000fffe03f */
[----:B------:R-:W-:-:S09]  /*1200*/  UPRMT UR6, URZ, 0x654, UR6 ;  /* 0x000006543f067896 */ /* 0x000fd20008000006 */
[----:B------:R-:W-:Y:S01]  /*1210*/  SYNCS.ARRIVE.TRANS64.RED.A1T0 RZ, [UR6], RZ ;  /* 0x000000ffffff79a7 */ /* 0x000fe20008100406 */
[----:B------:R-:W-:Y:S05]  /*1220*/  @P1 BRA `(.L_x_18) ;  /* 0x0000000000041947 */ /* 0x000fea0003800000 */
[----:B------:R-:W-:Y:S01]  /*1230*/  BPT.TRAP 0x1 ;  /* 0x000000040000795c */ /* 0x000fe20000300000 */
.L_x_18:
[----:B------:R-:W-:Y:S01]  /*1240*/  UIADD3 UR4, UR4, 0x1, URZ ;  /* 0x0000000104047890 */ /* 0x000fe2000fffe03f */
[C---:B------:R-:W-:Y:S01]  /*1250*/  ISETP.GT.AND P1, PT, R2.reuse, 0x1, PT ;  /* 0x000000010200780c */ /* 0x040fe20003f24270 */
[----:B------:R-:W-:Y:S01]  /*1260*/  UIADD3 UR5, UR5, 0x1, URZ ;  /* 0x0000000105057890 */ /* 0x000fe2000fffe03f */
[----:B------:R-:W-:Y:S01]  /*1270*/  VIADD R2, R2, 0xffffffff ;  /* 0xffffffff02027836 */ /* 0x000fe20000000000 */
[----:B------:R-:W-:Y:S02]  /*1280*/  UISETP.NE.AND UP0, UPT, UR4, 0xe, UPT ;  /* 0x0000000e0400788c */ /* 0x000fe4000bf05270 */
[----:B------:R-:W-:Y:S02]  /*1290*/  UISETP.NE.AND UP1, UPT, UR5, 0xe, UPT ;  /* 0x0000000e0500788c */ /* 0x000fe4000bf25270 */
[----:B------:R-:W-:Y:S02]  /*12a0*/  USEL UR6, URZ, 0x1, UP0 ;  /* 0x000000013f067887 */ /* 0x000fe40008000000 */
[----:B------:R-:W-:-:S02]  /*12b0*/  USEL UR4, UR4, URZ, UP0 ;  /* 0x0000003f04047287 */ /* 0x000fc40008000000 */
[----:B------:R-:W-:Y:S02]  /*12c0*/  USEL UR5, UR5, URZ, UP1 ;  /* 0x0000003f05057287 */ /* 0x000fe40008800000 */
[----:B------:R-:W-:Y:S01]  /*12d0*/  UPLOP3.LUT UP0, UPT, UPT, UPT, UPT, 0x80, 0x0 ;  /* 0x000000000000789c */ /* 0x000fe20003f0f070 */
[----:B------:R-:W-:Y:S01]  /*12e0*/  LOP3.LUT R5, R5, UR6, RZ, 0x3c, !PT ;  /* 0x0000000605057c12 */ /* 0x000fe2000f8e3cff */
[----:B------:R-:W-:Y:S09]  /*12f0*/  @P1 BRA `(.L_x_19) ;  /* 0xfffffffc00341947 */ /* 0x000ff2000383ffff */
.L_x_14:
[----:B------:R-:W-:Y:S02]  /*1300*/  WARPGROUP.DEPBAR.LE gsb0, 0x0 ;  /* 0x00008000000079c5 */ /* 0x000fe40000010000 */
[----:B------:R-:W-:Y:S05]  /*1310*/  @!P0 BRA `(.L_x_20) ;  /* 0x0000000000488947 */ /* 0x000fea0003800000 */
[----:B------:R-:W-:-:S04]  /*1320*/  LOP3.LUT R2, R0, 0x1, RZ, 0xfc, !PT ;  /* 0x0000000100027812 */ /* 0x000fc800078efcff */
[----:B------:R-:W-:-:S13]  /*1330*/  ISETP.NE.AND P0, PT, R2, 0x3, PT ;  /* 0x000000030200780c */ /* 0x000fda0003f05270 */
[----:B------:R-:W-:Y:S05]  /*1340*/  @!P0 BRA `(.L_x_21) ;  /* 0x0000000000048947 */ /* 0x000fea0003800000 */
[----:B------:R-:W-:Y:S01]  /*1350*/  BPT.TRAP 0x1 ;  /* 0x000000040000795c */ /* 0x000fe20000300000 */
.L_x_21:
[----:B------:R-:W3:Y:S01]  /*1360*/  S2R R5, SR_CgaCtaId ;  /* 0x0000000000057919 */ /* 0x000ee20000008800 */
[----:B------:R-:W-:Y:S02]  /*1370*/  SHF.R.U32.HI R2, RZ, 0x1, R4 ;  /* 0x00000001ff027819 */ /* 0x000fe40000011604 */
[----:B------:R-:W-:-:S03]  /*1380*/  ISETP.GT.U32.AND P0, PT, R0, 0x1, PT ;  /* 0x000000010000780c */ /* 0x000fc60003f04070 */
[----:B--2---:R-:W-:Y:S01]  /*1390*/  IMAD.WIDE.U32 R2, R2, -0x6db6db6d, RZ ;  /* 0x9249249302027825 */ /* 0x004fe200078e00ff */
[----:B------:R-:W-:-:S04]  /*13a0*/  MOV R2, 0x400 ;  /* 0x0000040000027802 */ /* 0x000fc80000000f00 */
[----:B------:R-:W-:-:S05]  /*13b0*/  SHF.R.U32.HI R3, RZ, 0x2, R3 ;  /* 0x00000002ff037819 */ /* 0x000fca0000011603 */
[----:B------:R-:W-:Y:S01]  /*13c0*/  IMAD R4, R3, -0xe, R4 ;  /* 0xfffffff203047824 */ /* 0x000fe200078e0204 */
[----:B---3--:R-:W-:-:S05]  /*13d0*/  LEA R5, R5, R2, 0x18 ;  /* 0x0000000205057211 */ /* 0x008fca00078ec0ff */
[----:B------:R-:W-:-:S04]  /*13e0*/  IMAD R4, R4, 0x8, R5 ;  /* 0x0000000804047824 */ /* 0x000fc800078e0205 */
[----:B------:R-:W-:-:S05]  /*13f0*/  VIADD R4, R4, 0x38070 ;  /* 0x0003807004047836 */ /* 0x000fca0000000000 */
[----:B------:R-:W-:-:S04]  /*1400*/  PRMT R4, RZ, 0x654, R4 ;  /* 0x00000654ff047816 */ /* 0x000fc80000000004 */
[----:B------:R3:W-:Y:S01]  /*1410*/  SYNCS.ARRIVE.TRANS64.RED.A1T0 RZ, [R4+URZ], RZ ;  /* 0x000000ff04ff79a7 */ /* 0x0007e2000810043f */
[----:B------:R-:W-:Y:S05]  /*1420*/  @P0 BRA `(.L_x_20) ;  /* 0x0000000000040947 */ /* 0x000fea0003800000 */
[----:B------:R-:W-:Y:S01]  /*1430*/  BPT.TRAP 0x1 ;  /* 0x000000040000795c */ /* 0x000fe20000300000 */
.L_x_20:
[----:B--2---:R-:W2:Y:S01]  /*1440*/  S2R R3, SR_TID.X ;  /* 0x0000000000037919 */ /* 0x004ea20000002100 */
[----:B------:R-:W-:Y:S01]  /*1450*/  ULDC.64 UR4, c[0x0][0x280] ;  /* 0x0000a00000047ab9 */ /* 0x000fe20000000a00 */
[----:B------:R-:W4:Y:S01]  /*1460*/  S2R R6, SR_CTAID.Y ;  /* 0x0000000000067919 */ /* 0x000f220000002600 */
[----:B------:R-:W3:Y:S01]  /*1470*/  S2R R15, SR_CTAID.X ;  /* 0x00000000000f7919 */ /* 0x000ee20000002500 */
[----:B--2---:R-:W-:-:S04]  /*1480*/  SHF.R.S32.HI R0, RZ, 0x1f, R3 ;  /* 0x0000001fff007819 */ /* 0x004fc80000011403 */
[----:B------:R-:W-:Y:S01]  /*1490*/  LEA.HI R0, R0, R3, RZ, 0x7 ;  /* 0x0000000300007211 */ /* 0x000fe200078f38ff */
[----:B----4-:R-:W-:-:S03]  /*14a0*/  IMAD.SHL.U32 R6, R6, 0x80, RZ ;  /* 0x0000008006067824 */ /* 0x010fc600078e00ff */
[----:B------:R-:W-:Y:S01]  /*14b0*/  LOP3.LUT R0, R0, 0xffffff80, RZ, 0xc0, !PT ;  /* 0xffffff8000007812 */ /* 0x000fe200078ec0ff */
[----:B---3--:R-:W-:Y:S01]  /*14c0*/  IMAD.SHL.U32 R4, R15, 0x80, RZ ;  /* 0x000000800f047824 */ /* 0x008fe200078e00ff */
[----:B------:R-:W-:-:S03]  /*14d0*/  ISETP.GE.AND P0, PT, R6, UR5, PT ;  /* 0x0000000506007c0c */ /* 0x000fc6000bf06270 */
[----:B------:R-:W-:Y:S01]  /*14e0*/  IMAD.IADD R0, R3, 0x1, -R0 ;  /* 0x0000000103007824 */ /* 0x000fe200078e0a00 */
[----:B------:R-:W-:-:S04]  /*14f0*/  ISETP.GE.OR P0, PT, R4, UR4, P0 ;  /* 0x0000000404007c0c */ /* 0x000fc80008706670 */
[----:B------:R-:W-:-:S04]  /*1500*/  SHF.R.S32.HI R3, RZ, 0x1f, R0 ;  /* 0x0000001fff037819 */ /* 0x000fc80000011400 */
[----:B------:R-:W-:-:S04]  /*1510*/  LEA.HI R2, R3, R0, RZ, 0x2 ;  /* 0x0000000003027211 */ /* 0x000fc800078f10ff */
[--C-:B------:R-:W-:Y:S02]  /*1520*/  SHF.R.S32.HI R10, RZ, 0x2, R2.reuse ;  /* 0x00000002ff0a7819 */ /* 0x100fe40000011402 */
[----:B------:R-:W-:-:S04]  /*1530*/  SHF.R.S32.HI R5, RZ, 0x1f, R2 ;  /* 0x0000001fff057819 */ /* 0x000fc80000011402 */
[----:B------:R-:W-:-:S04]  /*1540*/  LEA.HI R5, R5, R10, RZ, 0x3 ;  /* 0x0000000a05057211 */ /* 0x000fc800078f18ff */
[----:B------:R-:W-:Y:S01]  /*1550*/  LOP3.LUT R11, R5, 0xfffffff8, RZ, 0xc0, !PT ;  /* 0xfffffff8050b7812 */ /* 0x000fe200078ec0ff */
[----:B------:R-:W-:Y:S06]  /*1560*/  @P0 EXIT ;  /* 0x000000000000094d */ /* 0x000fec0003800000 */
[----:B------:R-:W2:Y:S01]  /*1570*/  LDC.64 R16, c[0x0][0x5d0] ;  /* 0x00017400ff107b82 */ /* 0x000ea20000000a00 */
[----:B------:R-:W-:Y:S01]  /*1580*/  IMAD.IADD R10, R10, 0x1, -R11 ;  /* 0x000000010a0a7824 */ /* 0x000fe200078e0a0b */
[----:B------:R-:W-:Y:S02]  /*1590*/  LOP3.LUT R5, R2, 0x7ffffffc, RZ, 0xc0, !PT ;  /* 0x7ffffffc02057812 */ /* 0x000fe400078ec0ff */
[----:B------:R-:W-:Y:S02]  /*15a0*/  LEA.HI R3, R3, R0, RZ, 0x5 ;  /* 0x0000000003037211 */ /* 0x000fe400078f28ff */
[----:B------:R-:W-:Y:S01]  /*15b0*/  SHF.R.S32.HI R11, RZ, 0x1f, R10 ;  /* 0x0000001fff0b7819 */ /* 0x000fe2000001140a */
[----:B------:R-:W-:Y:S01]  /*15c0*/  IMAD.IADD R5, R0, 0x1, -R5 ;  /* 0x0000000100057824 */ /* 0x000fe200078e0a05 */
[----:B------:R-:W-:Y:S02]  /*15d0*/  SHF.R.S32.HI R13, RZ, 0x5, R3 ;  /* 0x00000005ff0d7819 */ /* 0x000fe40000011403 */
[----:B0----5:R-:W-:Y:S01]  /*15e0*/  FSETP.NEU.AND P1, PT, R9, RZ, PT ;  /* 0x000000ff0900720b */ /* 0x021fe20003f2d000 */
[----:B------:R-:W-:-:S02]  /*15f0*/  IMAD.SHL.U32 R7, R5, 0x2, RZ ;  /* 0x0000000205077824 */ /* 0x000fc400078e00ff */
[----:B------:R-:W-:-:S03]  /*1600*/  IMAD.WIDE R2, R15, 0x80, R10 ;  /* 0x000000800f027825 */ /* 0x000fc600078e020a */
[----:B------:R-:W-:Y:S01]  /*1610*/  SHF.R.S32.HI R11, RZ, 0x1f, R7 ;  /* 0x0000001fff0b7819 */ /* 0x000fe20000011407 */
[C---:B------:R-:W-:Y:S01]  /*1620*/  IMAD R5, R13.reuse, -0x10, -R4 ;  /* 0xfffffff00d057824 */ /* 0x040fe200078e0a04 */
[C---:B------:R-:W-:Y:S01]  /*1630*/  IADD3 R4, P0, R6.reuse, R7, RZ ;  /* 0x0000000706047210 */ /* 0x040fe20007f1e0ff */
[----:B------:R-:W-:Y:S01]  /*1640*/  IMAD.WIDE R2, R13, 0x10, R2 ;  /* 0x000000100d027825 */ /* 0x000fe200078e0202 */
[----:B------:R-:W-:Y:S02]  /*1650*/  IADD3 R0, -R7, UR5, -R6 ;  /* 0x0000000507007c10 */ /* 0x000fe4000fffe906 */
[----:B------:R-:W-:Y:S02]  /*1660*/  IADD3 R10, R5, UR4, -R10 ;  /* 0x00000004050a7c10 */ /* 0x000fe4000fffe80a */
[----:B------:R-:W-:Y:S01]  /*1670*/  LEA.HI.X.SX32 R5, R6, R11, 0x1, P0 ;  /* 0x0000000b06057211 */ /* 0x000fe200000f0eff */
[-C--:B--2---:R-:W-:Y:S01]  /*1680*/  IMAD R6, R3, R16.reuse, RZ ;  /* 0x0000001003067224 */ /* 0x084fe200078e02ff */
[----:B------:R-:W-:Y:S01]  /*1690*/  ISETP.GT.AND P2, PT, R10, RZ, PT ;  /* 0x000000ff0a00720c */ /* 0x000fe20003f44270 */
[C---:B------:R-:W-:Y:S01]  /*16a0*/  IMAD.SHL.U32 R21, R16.reuse, 0x8, RZ ;  /* 0x0000000810157824 */ /* 0x040fe200078e00ff */
[----:B------:R-:W-:Y:S01]  /*16b0*/  SHF.L.U64.HI R20, R16, 0x3, R17 ;  /* 0x0000000310147819 */ /* 0x000fe20000010211 */
[----:B------:R-:W-:Y:S01]  /*16c0*/  IMAD.WIDE.U32 R14, R2, R16, R4 ;  /* 0x00000010020e7225 */ /* 0x000fe200078e0004 */
[----:B------:R-:W-:-:S02]  /*16d0*/  SHF.L.U64.HI R11, R16, 0x6, R17 ;  /* 0x00000006100b7819 */ /* 0x000fc40000010211 */
[----:B------:R-:W-:Y:S01]  /*16e0*/  ISETP.GT.AND P0, PT, R0, RZ, P2 ;  /* 0x000000ff0000720c */ /* 0x000fe20001704270 */
[----:B------:R-:W-:Y:S02]  /*16f0*/  IMAD R19, R2, R17, R6 ;  /* 0x0000001102137224 */ /* 0x000fe400078e0206 */
[----:B------:R-:W-:Y:S02]  /*1700*/  IMAD.SHL.U32 R16, R16, 0x40, RZ ;  /* 0x0000004010107824 */ /* 0x000fe400078e00ff */
[----:B------:R-:W-:Y:S01]  /*1710*/  IMAD.IADD R19, R15, 0x1, R19 ;  /* 0x000000010f137824 */ /* 0x000fe200078e0213 */
[----:B------:R-:W-:Y:S07]  /*1720*/  @!P1 BRA `(.L_x_22) ;  /* 0x0000005000dc9947 */ /* 0x000fee0003800000 */
[----:B------:R-:W-:Y:S01]  /*1730*/  ULDC.64 UR6, c[0x0][0x5b0] ;  /* 0x00016c0000067ab9 */ /* 0x000fe20000000a00 */
[----:B------:R-:W-:Y:S01]  /*1740*/  ULDC.64 UR8, c[0x0][0x5a8] ;  /* 0x00016a0000087ab9 */ /* 0x000fe20000000a00 */
[----:B------:R-:W-:Y:S01]  /*1750*/  IMAD R17, R3, UR6, RZ ;  /* 0x0000000603117c24 */ /* 0x000fe2000f8e02ff */
[----:B------:R-:W-:Y:S01]  /*1760*/  ULDC.64 UR4, c[0x0][0x5c8] ;  /* 0x0001720000047ab9 */ /* 0x000fe20000000a00 */
[----:B------:R-:W-:-:S04]  /*1770*/  IMAD.WIDE.U32 R6, R2, UR6, R4 ;  /* 0x0000000602067c25 */ /* 0x000fc8000f8e0004 */
[----:B------:R-:W-:Y:S01]  /*1780*/  IMAD R17, R2, UR7, R17 ;  /* 0x0000000702117c24 */ /* 0x000fe2000f8e0211 */
[----:B------:R-:W-:-:S03]  /*1790*/  LEA R12, P1, R6, UR8, 0x1 ;  /* 0x00000008060c7c11 */ /* 0x000fc6000f8208ff */
[----:B------:R-:W-:-:S05]  /*17a0*/  IMAD.IADD R7, R7, 0x1, R17 ;  /* 0x0000000107077824 */ /* 0x000fca00078e0211 */
[----:B------:R-:W-:-:S05]  /*17b0*/  LEA.HI.X R13, R6, UR9, R7, 0x1, P1 ;  /* 0x00000009060d7c11 */ /* 0x000fca00088f0c07 */
[----:B------:R-:W2:Y:S01]  /*17c0*/  @P0 LDG.E.LTC128B.U16 R15, desc[UR12][R12.64] ;  /* 0x0000000c0c0f0981 */ /* 0x000ea2000c1e1520 */
[----:B------:R-:W-:Y:S01]  /*17d0*/  ISETP.GT.AND P1, PT, R0, 0x1, P2 ;  /* 0x000000010000780c */ /* 0x000fe20001724270 */
[----:B------:R-:W-:Y:S01]  /*17e0*/  BSSY B0, `(.L_x_23) ;  /* 0x000000b000007945 */ /* 0x000fe20003800000 */
[----:B--2---:R-:W-:-:S04]  /*17f0*/  IMAD.U32 R6, R15, 0x10000, RZ ;  /* 0x000100000f067824 */ /* 0x004fc800078e00ff */
[----:B------:R-:W-:Y:S01]  /*1800*/  FMUL R7, R6, R9 ;  /* 0x0000000906077220 */ /* 0x000fe20000400000 */
[----:B------:R-:W-:-:S03]  /*1810*/  LEA R6, P3, R14, UR4, 0x1 ;  /* 0x000000040e067c11 */ /* 0x000fc6000f8608ff */
[----:B-1----:R-:W-:Y:S01]  /*1820*/  FFMA R7, R88, R8, R7 ;  /* 0x0000000858077223 */ /* 0x002fe20000000007 */
[----:B------:R-:W-:-:S04]  /*1830*/  PRMT R88, R15, 0x7610, R88 ;  /* 0x000076100f587816 */ /* 0x000fc80000000058 */
[----:B------:R-:W-:Y:S02]  /*1840*/  F2FP.BF16.F32.PACK_AB R18, RZ, R7 ;  /* 0x00000007ff12723e */ /* 0x000fe400000010ff */
[----:B------:R-:W-:-:S05]  /*1850*/  LEA.HI.X R7, R14, UR5, R19, 0x1, P3 ;  /* 0x000000050e077c11 */ /* 0x000fca00098f0c13 */
[----:B------:R0:W-:Y:S01]  /*1860*/  @P0 STG.E.U16 desc[UR12][R6.64], R18 ;  /* 0x0000001206000986 */ /* 0x0001e2000c10150c */
[----:B------:R-:W-:Y:S05]  /*1870*/  @!P1 BRA `(.L_x_24) ;  /* 0x0000000000049947 */ /* 0x000fea0003800000 */
[----:B------:R1:W5:Y:S02]  /*1880*/  LDG.E.LTC128B.U16 R88, desc[UR12][R12.64+0x2] ;  /* 0x0000020c0c587981 */ /* 0x000364000c1e1520 */
.L_x_24:
[----:B------:R-:W-:Y:S05]  /*1890*/  BSYNC B0 ;  /* 0x0000000000007941 */ /* 0x000fea0003800000 */
.L_x_23:
[----:B------:R-:W-:Y:S01]  /*18a0*/  USHF.L.U32 UR4, UR6, 0x3, URZ ;  /* 0x0000000306047899 */ /* 0x000fe2000800063f */
[----:B0----5:R-:W-:Y:S01]  /*18b0*/  IMAD.U32 R18, R88, 0x10000, RZ ;  /* 0x0001000058127824 */ /* 0x021fe200078e00ff */
[----:B------:R-:W-:Y:S01]  /*18c0*/  USHF.L.U64.HI UR5, UR6, 0x3, UR7 ;  /* 0x0000000306057899 */ /* 0x000fe20008010207 */
[----:B------:R-:W-:Y:S02]  /*18d0*/  ISETP.GT.AND P0, PT, R10, 0x8, PT ;  /* 0x000000080a00780c */ /* 0x000fe40003f04270 */
[----:B------:R-:W-:Y:S01]  /*18e0*/  FMUL R22, R18, R9 ;  /* 0x0000000912167220 */ /* 0x000fe20000400000 */
[----:B------:R-:W-:Y:S01]  /*18f0*/  IMAD.U32 R14, RZ, RZ, UR4 ;  /* 0x00000004ff0e7e24 */ /* 0x000fe2000f8e00ff */
[----:B------:R-:W-:Y:S01]  /*1900*/  ISETP.GT.AND P3, PT, R0, RZ, P0 ;  /* 0x000000ff0000720c */ /* 0x000fe20000764270 */
[----:B------:R-:W-:Y:S02]  /*1910*/  IMAD.U32 R15, RZ, RZ, UR5 ;  /* 0x00000005ff0f7e24 */ /* 0x000fe4000f8e00ff */
[----:B------:R-:W-:Y:S01]  /*1920*/  FFMA R22, R89, R8, R22 ;  /* 0x0000000859167223 */ /* 0x000fe20000000016 */
[----:B------:R-:W-:-:S04]  /*1930*/  IMAD.WIDE.U32 R18, R2, UR6, R14 ;  /* 0x0000000602127c25 */ /* 0x000fc8000f8e000e */
[----:B------:R-:W-:Y:S02]  /*1940*/  F2FP.BF16.F32.PACK_AB R89, RZ, R22 ;  /* 0x00000016ff59723e */ /* 0x000fe400000010ff */
[----:B------:R-:W-:-:S03]  /*1950*/  IADD3 R23, P4, R4, R18, RZ ;  /* 0x0000001204177210 */ /* 0x000fc60007f9e0ff */
[----:B------:R0:W-:Y:S01]  /*1960*/  @P1 STG.E.U16 desc[UR12][R6.64+0x2], R89 ;  /* 0x0000025906001986 */ /* 0x0001e2000c10150c */
[----:B------:R-:W-:Y:S02]  /*1970*/  IADD3.X R22, R5, R17, R19, P4, !PT ;  /* 0x0000001105167210 */ /* 0x000fe400027fe413 */
[----:B------:R-:W-:-:S04]  /*1980*/  LEA R18, P4, R23, UR8, 0x1 ;  /* 0x0000000817127c11 */ /* 0x000fc8000f8808ff */
[----:B------:R-:W-:-:S05]  /*1990*/  LEA.HI.X R19, R23, UR9, R22, 0x1, P4 ;  /* 0x0000000917137c11 */ /* 0x000fca000a0f0c16 */
[----:B------:R-:W2:Y:S01]  /*19a0*/  @P3 LDG.E.LTC128B.U16 R88, desc[UR12][R18.64] ;  /* 0x0000000c12583981 */ /* 0x000ea2000c1e1520 */
[C---:B------:R-:W-:Y:S01]  /*19b0*/  IMAD.SHL.U32 R17, R21.reuse, 0x2, RZ ;  /* 0x0000000215117824 */ /* 0x040fe200078e00ff */
[----:B------:R-:W-:Y:S01]  /*19c0*/  SHF.L.U64.HI R21, R21, 0x1, R20 ;  /* 0x0000000115157819 */ /* 0x000fe20000010214 */
[----:B------:R-:W-:Y:S01]  /*19d0*/  BSSY B0, `(.L_x_25) ;  /* 0x000000b000007945 */ /* 0x000fe20003800000 */
[----:B------:R-:W-:Y:S01]  /*19e0*/  ISETP.GT.AND P1, PT, R0, 0x1, P0 ;  /* 0x000000010000780c */ /* 0x000fe20000724270 */
[----:B--2---:R-:W-:-:S04]  /*19f0*/  IMAD.U32 R22, R88, 0x10000, RZ ;  /* 0x0001000058167824 */ /* 0x004fc800078e00ff */
[----:B------:R-:W-:Y:S01]  /*1a00*/  FMUL R23, R22, R9 ;  /* 0x0000000916177220 */ /* 0x000fe20000400000 */
[----:B------:R-:W-:-:S03]  /*1a10*/  IADD3 R22, P4, R17, R6, RZ ;  /* 0x0000000611167210 */ /* 0x000fc60007f9e0ff */
[----:B------:R-:W-:-:S05]  /*1a20*/  FFMA R23, R90, R8, R23 ;  /* 0x000000085a177223 */ /* 0x000fca0000000017 */
[----:B------:R-:W-:Y:S01]  /*1a30*/  F2FP.BF16.F32.PACK_AB R20, RZ, R23 ;  /* 0x00000017ff14723e */ /* 0x000fe200000010ff */
[----:B------:R-:W-:-:S05]  /*1a40*/  IMAD.X R23, R21, 0x1, R7, P4 ;  /* 0x0000000115177824 */ /* 0x000fca00020e0607 */
[----:B------:R0:W-:Y:S01]  /*1a50*/  @P3 STG.E.U16 desc[UR12][R22.64], R20 ;  /* 0x0000001416003986 */ /* 0x0001e2000c10150c */
[----:B------:R-:W-:Y:S05]  /*1a60*/  @!P1 BRA `(.L_x_26) ;  /* 0x0000000000049947 */ /* 0x000fea0003800000 */
[----:B------:R2:W5:Y:S02]  /*1a70*/  LDG.E.LTC128B.U16 R88, desc[UR12][R18.64+0x2] ;  /* 0x0000020c12587981 */ /* 0x000564000c1e1520 */
.L_x_26:
[----:B------:R-:W-:Y:S05]  /*1a80*/  BSYNC B0 ;  /* 0x0000000000007941 */ /* 0x000fea0003800000 */
.L_x_25:
[----:B0----5:R-:W-:Y:S01]  /*1a90*/  IMAD.U32 R20, R88, 0x10000, RZ ;  /* 0x0001000058147824 */ /* 0x021fe200078e00ff */
[----:B------:R-:W-:Y:S01]  /*1aa0*/  ISETP.GT.AND P3, PT, R0, 0x8, P2 ;  /* 0x000000080000780c */ /* 0x000fe20001764270 */
[----:B------:R-:W-:Y:S02]  /*1ab0*/  BSSY B0, `(.L_x_27) ;  /* 0x0000007000007945 */ /* 0x000fe40003800000 */
[----:B------:R-:W-:-:S04]  /*1ac0*/  FMUL R20, R20, R9 ;  /* 0x0000000914147220 */ /* 0x000fc80000400000 */
[----:B------:R-:W-:-:S05]  /*1ad0*/  FFMA R20, R91, R8, R20 ;  /* 0x000000085b147223 */ /* 0x000fca0000000014 */
[----:B------:R-:W-:-:S05]  /*1ae0*/  F2FP.BF16.F32.PACK_AB R20, RZ, R20 ;  /* 0x00000014ff14723e */ /* 0x000fca00000010ff */
[----:B------:R0:W-:Y:S01]  /*1af0*/  @P1 STG.E.U16 desc[UR12][R22.64+0x2], R20 ;  /* 0x0000021416001986 */ /* 0x0001e2000c10150c */
[----:B------:R-:W-:Y:S05]  /*1b00*/  @!P3 BRA `(.L_x_28) ;  /* 0x000000000004b947 */ /* 0x000fea0003800000 */
[----:B------:R3:W5:Y:S02]  /*1b10*/  LDG.E.LTC128B.U16 R88, desc[UR12][R12.64+0x10] ;  /* 0x0000100c0c587981 */ /* 0x000764000c1e1520 */
.L_x_28:
[----:B------:R-:W-:Y:S05]  /*1b20*/  BSYNC B0 ;  /* 0x0000000000007941 */ /* 0x000fea0003800000 */
.L_x_27:
        /* <DEDUP_REMOVED lines=9> */
.L_x_30:
[----:B------:R-:W-:Y:S05]  /*1bc0*/  BSYNC B0 ;  /* 0x0000000000007941 */ /* 0x000fea0003800000 */
.L_x_29:
[----:B-----5:R-:W-:Y:S01]  /*1bd0*/  IMAD.U32 R20, R88, 0x10000, RZ ;  /* 0x0001000058147824 */ /* 0x020fe200078e00ff */
        /* <DEDUP_REMOVED lines=8> */
.L_x_32:
[----:B------:R-:W-:Y:S05]  /*1c60*/  BSYNC B0 ;  /* 0x0000000000007941 */ /* 0x000fea0003800000 */
.L_x_31:
        /* <DEDUP_REMOVED lines=9> */
.L_x_34:
[----:B------:R-:W-:Y:S05]  /*1d00*/  BSYNC B0 ;  /* 0x0000000000007941 */ /* 0x000fea0003800000 */
.L_x_33:
        /* <DEDUP_REMOVED lines=9> */
.L_x_36:
[----:B------:R-:W-:Y:S05]  /*1da0*/  BSYNC B0 ;  /* 0x0000000000007941 */ /* 0x000fea0003800000 */
.L_x_35:
        /* <DEDUP_REMOVED lines=9> */
.L_x_38:
[----:B------:R-:W-:Y:S05]  /*1e40*/  BSYNC B0 ;  /* 0x0000000000007941 */ /* 0x000fea0003800000 */
.L_x_37:
        /* <DEDUP_REMOVED lines=9> */
.L_x_40:
[----:B------:R-:W-:Y:S05]  /*1ee0*/  BSYNC B0 ;  /* 0x0000000000007941 */ /* 0x000fea0003800000 */
.L_x_39:
        /* <DEDUP_REMOVED lines=9> */
.L_x_42:
[----:B------:R-:W-:Y:S05]  /*1f80*/  BSYNC B0 ;  /* 0x0000000000007941 */ /* 0x000fea0003800000 */
.L_x_41:
        /* <DEDUP_REMOVED lines=9> */
.L_x_44:
[----:B------:R-:W-:Y:S05]  /*2020*/  BSYNC B0 ;  /* 0x0000000000007941 */ /* 0x000fea0003800000 */
.L_x_43:
        /* <DEDUP_REMOVED lines=9> */
.L_x_46:
[----:B------:R-:W-:Y:S05]  /*20c0*/  BSYNC B0 ;  /* 0x0000000000007941 */ /* 0x000fea0003800000 */
.L_x_45:
        /* <DEDUP_REMOVED lines=9> */
.L_x_48:
[----:B------:R-:W-:Y:S05]  /*2160*/  BSYNC B0 ;  /* 0x0000000000007941 */ /* 0x000fea0003800000 */
.L_x_47:
        /* <DEDUP_REMOVED lines=9> */
.L_x_50:
[----:B------:R-:W-:Y:S05]  /*2200*/  BSYNC B0 ;  /* 0x0000000000007941 */ /* 0x000fea0003800000 */
.L_x_49:
        /* <DEDUP_REMOVED lines=9> */
.L_x_52:
[----:B------:R-:W-:Y:S05]  /*22a0*/  BSYNC B0 ;  /* 0x0000000000007941 */ /* 0x000fea0003800000 */
.L_x_51:
        /* <DEDUP_REMOVED lines=9> */
.L_x_54:
[----:B------:R-:W-:Y:S05]  /*2340*/  BSYNC B0 ;  /* 0x0000000000007941 */ /* 0x000fea0003800000 */
.L_x_53:
        /* <DEDUP_REMOVED lines=9> */
.L_x_56:
[----:B------:R-:W-:Y:S05]  /*23e0*/  BSYNC B0 ;  /* 0x0000000000007941 */ /* 0x000fea0003800000 */
.L_x_55:
        /* <DEDUP_REMOVED lines=9> */
.L_x_58:
[----:B------:R-:W-:Y:S05]  /*2480*/  BSYNC B0 ;  /* 0x0000000000007941 */ /* 0x000fea0003800000 */
.L_x_57:
        /* <DEDUP_REMOVED lines=9> */
.L_x_60:
[----:B------:R-:W-:Y:S05]  /*2520*/  BSYNC B0 ;  /* 0x0000000000007941 */ /* 0x000fea0003800000 */
.L_x_59:
        /* <DEDUP_REMOVED lines=9> */
.L_x_62:
[----:B------:R-:W-:Y:S05]  /*25c0*/  BSYNC B0 ;  /* 0x0000000000007941 */ /* 0x000fea0003800000 */
.L_x_61:
        /* <DEDUP_REMOVED lines=9> */
.L_x_64:
[----:B------:R-:W-:Y:S05]  /*2660*/  BSYNC B0 ;  /* 0x0000000000007941 */ /* 0x000fea0003800000 */
.L_x_63:
        /* <DEDUP_REMOVED lines=9> */
.L_x_66:
[----:B------:R-:W-:Y:S05]  /*2700*/  BSYNC B0 ;  /* 0x0000000000007941 */ /* 0x000fea0003800000 */
.L_x_65:
        /* <DEDUP_REMOVED lines=9> */
.L_x_68:
[----:B------:R-:W-:Y:S05]  /*27a0*/  BSYNC B0 ;  /* 0x0000000000007941 */ /* 0x000fea0003800000 */
.L_x_67:
        /* <DEDUP_REMOVED lines=9> */
.L_x_70:
[----:B------:R-:W-:Y:S05]  /*2840*/  BSYNC B0 ;  /* 0x0000000000007941 */ /* 0x000fea0003800000 */
.L_x_69:
        /* <DEDUP_REMOVED lines=9> */
.L_x_72:
[----:B------:R-:W-:Y:S05]  /*28e0*/  BSYNC B0 ;  /* 0x0000000000007941 */ /* 0x000fea0003800000 */
.L_x_71:
        /* <DEDUP_REMOVED lines=9> */
.L_x_74:
[----:B------:R-:W-:Y:S05]  /*2980*/  BSYNC B0 ;  /* 0x0000000000007941 */ /* 0x000fea0003800000 */
.L_x_73:
        /* <DEDUP_REMOVED lines=9> */
.L_x_76:
[----:B------:R-:W-:Y:S05]  /*2a20*/  BSYNC B0 ;  /* 0x0000000000007941 */ /* 0x000fea0003800000 */
.L_x_75:
        /* <DEDUP_REMOVED lines=9> */
.L_x_78:
[----:B------:R-:W-:Y:S05]  /*2ac0*/  BSYNC B0 ;  /* 0x0000000000007941 */ /* 0x000fea0003800000 */
.L_x_77:
        /* <DEDUP_REMOVED lines=9> */
.L_x_80:
[----:B------:R-:W-:Y:S05]  /*2b60*/  BSYNC B0 ;  /* 0x0000000000007941 */ /* 0x000fea0003800000 */
.L_x_79:
        /* <DEDUP_REMOVED lines=9> */
.L_x_82:
[----:B------:R-:W-:Y:S05]  /*2c00*/  BSYNC B0 ;  /* 0x0000000000007941 */ /* 0x000fea0003800000 */
.L_x_81:
        /* <DEDUP_REMOVED lines=9> */
.L_x_84:
[----:B------:R-:W-:Y:S05]  /*2ca0*/  BSYNC B0 ;  /* 0x0000000000007941 */ /* 0x000fea0003800000 */
.L_x_83:
        /* <DEDUP_REMOVED lines=9> */
.L_x_86:
[----:B------:R-:W-:Y:S05]  /*2d40*/  BSYNC B0 ;  /* 0x0000000000007941 */ /* 0x000fea0003800000 */
.L_x_85:
        /* <DEDUP_REMOVED lines=9> */
.L_x_88:
[----:B------:R-:W-:Y:S05]  /*2de0*/  BSYNC B0 ;  /* 0x0000000000007941 */ /* 0x000fea0003800000 */
.L_x_87:
        /* <DEDUP_REMOVED lines=9> */
.L_x_90:
[----:B------:R-:W-:Y:S05]  /*2e80*/  BSYNC B0 ;  /* 0x0000000000007941 */ /* 0x000fea0003800000 */
.L_x_89:
        /* <DEDUP_REMOVED lines=9> */
.L_x_92:
[----:B------:R-:W-:Y:S05]  /*2f20*/  BSYNC B0 ;  /* 0x0000000000007941 */ /* 0x000fea0003800000 */
.L_x_91:
        /* <DEDUP_REMOVED lines=9> */
.L_x_94:
[----:B------:R-:W-:Y:S05]  /*2fc0*/  BSYNC B0 ;  /* 0x0000000000007941 */ /* 0x000fea0003800000 */
.L_x_93:
        /* <DEDUP_REMOVED lines=9> */
.L_x_96:
[----:B------:R-:W-:Y:S05]  /*3060*/  BSYNC B0 ;  /* 0x0000000000007941 */ /* 0x000fea0003800000 */
.L_x_95:
        /* <DEDUP_REMOVED lines=9> */
.L_x_98:
[----:B------:R-:W-:Y:S05]  /*3100*/  BSYNC B0 ;  /* 0x0000000000007941 */ /* 0x000fea0003800000 */
.L_x_97:
        /* <DEDUP_REMOVED lines=9> */
.L_x_100:
[----:B------:R-:W-:Y:S05]  /*31a0*/  BSYNC B0 ;  /* 0x0000000000007941 */ /* 0x000fea0003800000 */
.L_x_99:
        /* <DEDUP_REMOVED lines=9> */
.L_x_102:
[----:B------:R-:W-:Y:S05]  /*3240*/  BSYNC B0 ;  /* 0x0000000000007941 */ /* 0x000fea0003800000 */
.L_x_101:
        /* <DEDUP_REMOVED lines=9> */
.L_x_104:
[----:B------:R-:W-:Y:S05]  /*32e0*/  BSYNC B0 ;  /* 0x0000000000007941 */ /* 0x000fea0003800000 */
.L_x_103:
        /* <DEDUP_REMOVED lines=9> */
.L_x_106:
[----:B------:R-:W-:Y:S05]  /*3380*/  BSYNC B0 ;  /* 0x0000000000007941 */ /* 0x000fea0003800000 */
.L_x_105:
        /* <DEDUP_REMOVED lines=9> */
.L_x_108:
[----:B------:R-:W-:Y:S05]  /*3420*/  BSYNC B0 ;  /* 0x0000000000007941 */ /* 0x000fea0003800000 */
.L_x_107:
        /* <DEDUP_REMOVED lines=9> */
.L_x_110:
[----:B------:R-:W-:Y:S05]  /*34c0*/  BSYNC B0 ;  /* 0x0000000000007941 */ /* 0x000fea0003800000 */
.L_x_109:
        /* <DEDUP_REMOVED lines=9> */
.L_x_112:
[----:B------:R-:W-:Y:S05]  /*3560*/  BSYNC B0 ;  /* 0x0000000000007941 */ /* 0x000fea0003800000 */
.L_x_111:
        /* <DEDUP_REMOVED lines=9> */
.L_x_114:
[----:B------:R-:W-:Y:S05]  /*3600*/  BSYNC B0 ;  /* 0x0000000000007941 */ /* 0x000fea0003800000 */
.L_x_113:
        /* <DEDUP_REMOVED lines=9> */
.L_x_116:
[----:B------:R-:W-:Y:S05]  /*36a0*/  BSYNC B0 ;  /* 0x0000000000007941 */ /* 0x000fea0003800000 */
.L_x_115:
        /* <DEDUP_REMOVED lines=9> */
.L_x_118:
[----:B------:R-:W-:Y:S05]  /*3740*/  BSYNC B0 ;  /* 0x0000000000007941 */ /* 0x000fea0003800000 */
.L_x_117:
        /* <DEDUP_REMOVED lines=9> */
.L_x_120:
[----:B------:R-:W-:Y:S05]  /*37e0*/  BSYNC B0 ;  /* 0x0000000000007941 */ /* 0x000fea0003800000 */
.L_x_119:
        /* <DEDUP_REMOVED lines=9> */
.L_x_122:
[----:B------:R-:W-:Y:S05]  /*3880*/  BSYNC B0 ;  /* 0x0000000000007941 */ /* 0x000fea0003800000 */
.L_x_121:
        /* <DEDUP_REMOVED lines=9> */
.L_x_124:
[----:B------:R-:W-:Y:S05]  /*3920*/  BSYNC B0 ;  /* 0x0000000000007941 */ /* 0x000fea0003800000 */
.L_x_123:
        /* <DEDUP_REMOVED lines=9> */
.L_x_126:
[----:B------:R-:W-:Y:S05]  /*39c0*/  BSYNC B0 ;  /* 0x0000000000007941 */ /* 0x000fea0003800000 */
.L_x_125:
        /* <DEDUP_REMOVED lines=9> */
.L_x_128:
[----:B------:R-:W-:Y:S05]  /*3a60*/  BSYNC B0 ;  /* 0x0000000000007941 */ /* 0x000fea0003800000 */
.L_x_127:
        /* <DEDUP_REMOVED lines=9> */
.L_x_130:
[----:B------:R-:W-:Y:S05]  /*3b00*/  BSYNC B0 ;  /* 0x0000000000007941 */ /* 0x000fea0003800000 */
.L_x_129:
        /* <DEDUP_REMOVED lines=9> */
.L_x_132:
[----:B------:R-:W-:Y:S05]  /*3ba0*/  BSYNC B0 ;  /* 0x0000000000007941 */ /* 0x000fea0003800000 */
.L_x_131:
        /* <DEDUP_REMOVED lines=9> */
.L_x_134:
[----:B------:R-:W-:Y:S05]  /*3c40*/  BSYNC B0 ;  /* 0x0000000000007941 */ /* 0x000fea0003800000 */
.L_x_133:
        /* <DEDUP_REMOVED lines=9> */
.L_x_136:
[----:B------:R-:W-:Y:S05]  /*3ce0*/  BSYNC B0 ;  /* 0x0000000000007941 */ /* 0x000fea0003800000 */
.L_x_135:
        /* <DEDUP_REMOVED lines=9> */
.L_x_138:
[----:B------:R-:W-:Y:S05]  /*3d80*/  BSYNC B0 ;  /* 0x0000000000007941 */ /* 0x000fea0003800000 */
.L_x_137:
        /* <DEDUP_REMOVED lines=9> */
.L_x_140:
[----:B------:R-:W-:Y:S05]  /*3e20*/  BSYNC B0 ;  /* 0x0000000000007941 */ /* 0x000fea0003800000 */
.L_x_139:
        /* <DEDUP_REMOVED lines=9> */
.L_x_142:
[----:B------:R-:W-:Y:S05]  /*3ec0*/  BSYNC B0 ;  /* 0x0000000000007941 */ /* 0x000fea0003800000 */
.L_x_141:
[----:B01-345:R-:W-:Y:S01]  /*3ed0*/  IMAD.U32 R12, R88, 0x10000, RZ ;  /* 0x00010000580c7824 */ /* 0x03bfe200078e00ff */
        /* <DEDUP_REMOVED lines=8> */
.L_x_144:
[----:B------:R-:W-:Y:S05]  /*3f60*/  BSYNC B0 ;  /* 0x0000000000007941 */ /* 0x000fea0003800000 */
.L_x_143:
[----:B0----5:R-:W-:Y:S01]  /*3f70*/  IMAD.U32 R12, R88, 0x10000, RZ ;  /* 0x00010000580c7824 */ /* 0x021fe200078e00ff */
[----:B------:R-:W-:Y:S01]  /*3f80*/  ISETP.GT.AND P1, PT, R0, 0x79, P0 ;  /* 0x000000790000780c */ /* 0x000fe20000724270 */
[----:B------:R-:W-:Y:S01]  /*3f90*/  BSSY B0, `(.L_x_145) ;  /* 0x000000b000007945 */ /* 0x000fe20003800000 */
[----:B------:R-:W-:Y:S01]  /*3fa0*/  IADD3 R91, P0, R2, 0x40, RZ ;  /* 0x00000040025b7810 */ /* 0x000fe20007f1e0ff */
[----:B------:R-:W-:Y:S01]  /*3fb0*/  FMUL R13, R12, R9 ;  /* 0x000000090c0d7220 */ /* 0x000fe20000400000 */
[----:B------:R-:W-:-:S03]  /*3fc0*/  @P3 IMAD.MOV.U32 R12, RZ, RZ, R22 ;  /* 0x000000ffff0c3224 */ /* 0x000fc600078e0016 */
[----:B------:R-:W-:-:S05]  /*3fd0*/  FFMA R13, R150, R8, R13 ;  /* 0x00000008960d7223 */ /* 0x000fca000000000d */
[----:B------:R-:W-:-:S04]  /*3fe0*/  F2FP.BF16.F32.PACK_AB R13, RZ, R13 ;  /* 0x0000000dff0d723e */ /* 0x000fc800000010ff */
[----:B------:R-:W-:Y:S01]  /*3ff0*/  PRMT R20, R13, 0x7610, R20 ;  /* 0x000076100d147816 */ /* 0x000fe20000000014 */
[----:B------:R-:W-:-:S05]  /*4000*/  @P3 IMAD.MOV.U32 R13, RZ, RZ, R23 ;  /* 0x000000ffff0d3224 */ /* 0x000fca00078e0017 */
[----:B------:R0:W-:Y:S01]  /*4010*/  @P3 STG.E.U16 desc[UR12][R12.64+0xf0], R20 ;  /* 0x0000f0140c003986 */ /* 0x0001e2000c10150c */
[----:B------:R-:W-:Y:S05]  /*4020*/  @!P1 BRA `(.L_x_146) ;  /* 0x0000000000049947 */ /* 0x000fea0003800000 */
[----:B------:R3:W5:Y:S02]  /*4030*/  LDG.E.LTC128B.U16 R88, desc[UR12][R18.64+0xf2] ;  /* 0x0000f20c12587981 */ /* 0x000764000c1e1520 */
.L_x_146:
[----:B------:R-:W-:Y:S05]  /*4040*/  BSYNC B0 ;  /* 0x0000000000007941 */ /* 0x000fea0003800000 */
.L_x_145:
[----:B-----5:R-:W-:Y:S02]  /*4050*/  IMAD.U32 R2, R88, 0x10000, RZ ;  /* 0x0001000058027824 */ /* 0x020fe400078e00ff */
[----:B------:R-:W-:Y:S01]  /*4060*/  IMAD.X R3, RZ, RZ, R3, P0 ;  /* 0x000000ffff037224 */ /* 0x000fe200000e0603 */
[----:B------:R-:W-:Y:S01]  /*4070*/  ISETP.GT.AND P0, PT, R10, 0x40, PT ;  /* 0x000000400a00780c */ /* 0x000fe20003f04270 */
[----:B------:R-:W-:Y:S01]  /*4080*/  FMUL R2, R2, R9 ;  /* 0x0000000902027220 */ /* 0x000fe20000400000 */
[----:B0-----:R-:W-:Y:S02]  /*4090*/  IMAD.WIDE.U32 R12, R91, UR6, R4 ;  /* 0x000000065b0c7c25 */ /* 0x001fe4000f8e0004 */
[----:B------:R-:W-:Y:S02]  /*40a0*/  ISETP.GT.AND P3, PT, R0, RZ, P0 ;  /* 0x000000ff0000720c */ /* 0x000fe40000764270 */
[----:B------:R-:W-:Y:S01]  /*40b0*/  FFMA R2, R151, R8, R2 ;  /* 0x0000000897027223 */ /* 0x000fe20000000002 */
[----:B-123--:R-:W-:-:S04]  /*40c0*/  IMAD R18, R3, UR6, RZ ;  /* 0x0000000603127c24 */ /* 0x00efc8000f8e02ff */
[----:B------:R-:W-:Y:S01]  /*40d0*/  IMAD R93, R91, UR7, R18 ;  /* 0x000000075b5d7c24 */ /* 0x000fe2000f8e0212 */
[----:B------:R-:W-:Y:S02]  /*40e0*/  F2FP.BF16.F32.PACK_AB R18, RZ, R2 ;  /* 0x00000002ff12723e */ /* 0x000fe400000010ff */
[C---:B------:R-:W-:Y:S01]  /*40f0*/  LEA R2, P2, R12.reuse, UR8, 0x1 ;  /* 0x000000080c027c11 */ /* 0x040fe2000f8408ff */
[----:B------:R-:W-:Y:S02]  /*4100*/  IMAD.IADD R3, R13, 0x1, R93 ;  /* 0x000000010d037824 */ /* 0x000fe400078e025d */
[----:B------:R0:W-:Y:S03]  /*4110*/  @P1 STG.E.U16 desc[UR12][R22.64+0xf2], R18 ;  /* 0x0000f21216001986 */ /* 0x0001e6000c10150c */
        /* <DEDUP_REMOVED lines=15> */
.L_x_148:
[----:B------:R-:W-:Y:S05]  /*4210*/  BSYNC B0 ;  /* 0x0000000000007941 */ /* 0x000fea0003800000 */
.L_x_147:
[----:B------:R-:W-:Y:S01]  /*4220*/  IMAD.WIDE.U32 R14, R91, UR6, R14 ;  /* 0x000000065b0e7c25 */ /* 0x000fe2000f8e000e */
[----:B------:R-:W-:Y:S01]  /*4230*/  ISETP.GT.AND P1, PT, R10, 0x48, PT ;  /* 0x000000480a00780c */ /* 0x000fe20003f24270 */
[----:B------:R-:W-:Y:S02]  /*4240*/  BSSY B0, `(.L_x_149) ;  /* 0x000000f000007945 */ /* 0x000fe40003800000 */
[----:B-----5:R-:W-:Y:S01]  /*4250*/  IMAD.U32 R16, R88, 0x10000, RZ ;  /* 0x0001000058107824 */ /* 0x020fe200078e00ff */
[----:B0-----:R-:W-:Y:S01]  /*4260*/  IADD3 R11, P3, R4, R14, RZ ;  /* 0x0000000e040b7210 */ /* 0x001fe20007f7e0ff */
[----:B------:R-:W-:Y:S02]  /*4270*/  @P2 IMAD.MOV.U32 R10, RZ, RZ, R12 ;  /* 0x000000ffff0a2224 */ /* 0x000fe400078e000c */
[----:B------:R-:W-:Y:S01]  /*4280*/  FMUL R16, R16, R9 ;  /* 0x0000000910107220 */ /* 0x000fe20000400000 */
[----:B------:R-:W-:Y:S02]  /*4290*/  IADD3.X R14, R5, R93, R15, P3, !PT ;  /* 0x0000005d050e7210 */ /* 0x000fe40001ffe40f */
[----:B------:R-:W-:Y:S01]  /*42a0*/  LEA R4, P4, R11, UR8, 0x1 ;  /* 0x000000080b047c11 */ /* 0x000fe2000f8808ff */
[----:B------:R-:W-:Y:S01]  /*42b0*/  FFMA R16, R25, R8, R16 ;  /* 0x0000000819107223 */ /* 0x000fe20000000010 */
[----:B------:R-:W-:-:S02]  /*42c0*/  ISETP.GT.AND P3, PT, R0, RZ, P1 ;  /* 0x000000ff0000720c */ /* 0x000fc40000f64270 */
[----:B------:R-:W-:Y:S01]  /*42d0*/  LEA.HI.X R5, R11, UR9, R14, 0x1, P4 ;  /* 0x000000090b057c11 */ /* 0x000fe2000a0f0c0e */
[----:B------:R-:W-:Y:S01]  /*42e0*/  @P2 IMAD.MOV.U32 R11, RZ, RZ, R13 ;  /* 0x000000ffff0b2224 */ /* 0x000fe200078e000d */
[----:B------:R-:W-:-:S05]  /*42f0*/  F2FP.BF16.F32.PACK_AB R16, RZ, R16 ;  /* 0x00000010ff10723e */ /* 0x000fca00000010ff */
[----:B------:R0:W-:Y:S04]  /*4300*/  @P2 STG.E.U16 desc[UR12][R10.64+0x2], R16 ;  /* 0x000002100a002986 */ /* 0x0001e8000c10150c */
[----:B------:R-:W-:Y:S05]  /*4310*/  @!P3 BRA `(.L_x_150) ;  /* 0x000000000004b947 */ /* 0x000fea0003800000 */
[----:B------:R2:W5:Y:S02]  /*4320*/  LDG.E.LTC128B.U16 R88, desc[UR12][R4.64] ;  /* 0x0000000c04587981 */ /* 0x000564000c1e1520 */
.L_x_150:
[----:B------:R-:W-:Y:S05]  /*4330*/  BSYNC B0 ;  /* 0x0000000000007941 */ /* 0x000fea0003800000 */
.L_x_149:
[----:B0----5:R-:W-:Y:S01]  /*4340*/  IMAD.U32 R10, R88, 0x10000, RZ ;  /* 0x00010000580a7824 */ /* 0x021fe200078e00ff */
[----:B------:R-:W-:Y:S01]  /*4350*/  IADD3 R14, P4, R12, R17, RZ ;  /* 0x000000110c0e7210 */ /* 0x000fe20007f9e0ff */
[----:B------:R-:W-:Y:S01]  /*4360*/  BSSY B0, `(.L_x_151) ;  /* 0x0000009000007945 */ /* 0x000fe20003800000 */
[----:B------:R-:W-:Y:S01]  /*4370*/  ISETP.GT.AND P2, PT, R0, 0x1, P1 ;  /* 0x000000010000780c */ /* 0x000fe20000f44270 */
[----:B------:R-:W-:Y:S02]  /*4380*/  FMUL R11, R10, R9 ;  /* 0x000000090a0b7220 */ /* 0x000fe40000400000 */
[----:B------:R-:W-:Y:S02]  /*4390*/  IMAD.X R15, R13, 0x1, R21, P4 ;  /* 0x000000010d0f7824 */ /* 0x000fe400020e0615 */
[----:B------:R-:W-:-:S05]  /*43a0*/  FFMA R11, R26, R8, R11 ;  /* 0x000000081a0b7223 */ /* 0x000fca000000000b */
[----:B------:R-:W-:-:S05]  /*43b0*/  F2FP.BF16.F32.PACK_AB R11, RZ, R11 ;  /* 0x0000000bff0b723e */ /* 0x000fca00000010ff */
[----:B------:R0:W-:Y:S01]  /*43c0*/  @P3 STG.E.U16 desc[UR12][R14.64], R11 ;  /* 0x0000000b0e003986 */ /* 0x0001e2000c10150c */
[----:B------:R-:W-:Y:S05]  /*43d0*/  @!P2 BRA `(.L_x_152) ;  /* 0x000000000004a947 */ /* 0x000fea0003800000 */
[----:B------:R3:W5:Y:S02]  /*43e0*/  LDG.E.LTC128B.U16 R88, desc[UR12][R4.64+0x2] ;  /* 0x0000020c04587981 */ /* 0x000764000c1e1520 */
.L_x_152:
[----:B------:R-:W-:Y:S05]  /*43f0*/  BSYNC B0 ;  /* 0x0000000000007941 */ /* 0x000fea0003800000 */
.L_x_151:
[----:B-----5:R-:W-:Y:S01]  /*4400*/  IMAD.U32 R10, R88, 0x10000, RZ ;  /* 0x00010000580a7824 */ /* 0x020fe200078e00ff */
[----:B------:R-:W-:Y:S01]  /*4410*/  ISETP.GT.AND P3, PT, R0, 0x8, P0 ;  /* 0x000000080000780c */ /* 0x000fe20000764270 */
[----:B0-----:R-:W-:Y:S01]  /*4420*/  @P2 IMAD.MOV.U32 R11, RZ, RZ, R15 ;  /* 0x000000ffff0b2224 */ /* 0x001fe200078e000f */
[----:B------:R-:W-:Y:S01]  /*4430*/  BSSY B0, `(.L_x_153) ;  /* 0x0000009000007945 */ /* 0x000fe20003800000 */
[----:B------:R-:W-:-:S04]  /*4440*/  FMUL R10, R10, R9 ;  /* 0x000000090a0a7220 */ /* 0x000fc80000400000 */
[----:B------:R-:W-:-:S05]  /*4450*/  FFMA R10, R27, R8, R10 ;  /* 0x000000081b0a7223 */ /* 0x000fca000000000a */
[----:B------:R-:W-:-:S04]  /*4460*/  F2FP.BF16.F32.PACK_AB R10, RZ, R10 ;  /* 0x0000000aff0a723e */ /* 0x000fc800000010ff */
[----:B------:R-:W-:Y:S01]  /*4470*/  PRMT R16, R10, 0x7610, R16 ;  /* 0x000076100a107816 */ /* 0x000fe20000000010 */
[----:B------:R-:W-:-:S05]  /*4480*/  @P2 IMAD.MOV.U32 R10, RZ, RZ, R14 ;  /* 0x000000ffff0a2224 */ /* 0x000fca00078e000e */
[----:B------:R0:W-:Y:S01]  /*4490*/  @P2 STG.E.U16 desc[UR12][R10.64+0x2], R16 ;  /* 0x000002100a002986 */ /* 0x0001e2000c10150c */
[----:B------:R-:W-:Y:S05]  /*44a0*/  @!P3 BRA `(.L_x_154) ;  /* 0x000000000004b947 */ /* 0x000fea0003800000 */
[----:B------:R4:W5:Y:S02]  /*44b0*/  LDG.E.LTC128B.U16 R88, desc[UR12][R2.64+0x10] ;  /* 0x0000100c02587981 */ /* 0x000964000c1e1520 */
.L_x_154:
[----:B------:R-:W-:Y:S05]  /*44c0*/  BSYNC B0 ;  /* 0x0000000000007941 */ /* 0x000fea0003800000 */
.L_x_153:
[----:B0----5:R-:W-:Y:S01]  /*44d0*/  IMAD.U32 R10, R88, 0x10000, RZ ;  /* 0x00010000580a7824 */ /* 0x021fe200078e00ff */
[----:B------:R-:W-:Y:S01]  /*44e0*/  ISETP.GT.AND P2, PT, R0, 0x9, P0 ;  /* 0x000000090000780c */ /* 0x000fe20000744270 */
[----:B------:R-:W-:Y:S02]  /*44f0*/  BSSY B0, `(.L_x_155) ;  /* 0x000000a000007945 */ /* 0x000fe40003800000 */
[----:B------:R-:W-:Y:S01]  /*4500*/  FMUL R11, R10, R9 ;  /* 0x000000090a0b7220 */ /* 0x000fe20000400000 */
[----:B------:R-:W-:-:S03]  /*4510*/  IMAD.MOV.U32 R10, RZ, RZ, R12 ;  /* 0x000000ffff0a7224 */ /* 0x000fc600078e000c */
[----:B------:R-:W-:-:S05]  /*4520*/  FFMA R11, R28, R8, R11 ;  /* 0x000000081c0b7223 */ /* 0x000fca000000000b */
[----:B------:R-:W-:-:S04]  /*4530*/  F2FP.BF16.F32.PACK_AB R11, RZ, R11 ;  /* 0x0000000bff0b723e */ /* 0x000fc800000010ff */
[----:B------:R-:W-:Y:S01]  /*4540*/  PRMT R16, R11, 0x7610, R16 ;  /* 0x000076100b107816 */ /* 0x000fe20000000010 */
[----:B------:R-:W-:-:S05]  /*4550*/  IMAD.MOV.U32 R11, RZ, RZ, R13 ;  /* 0x000000ffff0b7224 */ /* 0x000fca00078e000d */
[----:B------:R0:W-:Y:S01]  /*4560*/  @P3 STG.E.U16 desc[UR12][R10.64+0x10], R16 ;  /* 0x000010100a003986 */ /* 0x0001e2000c10150c */
[----:B------:R-:W-:Y:S05]  /*4570*/  @!P2 BRA `(.L_x_156) ;  /* 0x000000000004a947 */ /* 0x000fea0003800000 */
[----:B------:R0:W5:Y:S02]  /*4580*/  LDG.E.LTC128B.U16 R88, desc[UR12][R2.64+0x12] ;  /* 0x0000120c02587981 */ /* 0x000164000c1e1520 */
.L_x_156:
[----:B------:R-:W-:Y:S05]  /*4590*/  BSYNC B0 ;  /* 0x0000000000007941 */ /* 0x000fea0003800000 */
.L_x_155:
        /* <DEDUP_REMOVED lines=9> */
.L_x_158:
[----:B------:R-:W-:Y:S05]  /*4630*/  BSYNC B0 ;  /* 0x0000000000007941 */ /* 0x000fea0003800000 */
.L_x_157:
        /* <DEDUP_REMOVED lines=9> */
.L_x_160:
[----:B------:R-:W-:Y:S05]  /*46d0*/  BSYNC B0 ;  /* 0x0000000000007941 */ /* 0x000fea0003800000 */
.L_x_159:
[----:B-----5:R-:W-:Y:S01]  /*46e0*/  IMAD.U32 R12, R88, 0x10000, RZ ;  /* 0x00010000580c7824 */ /* 0x020fe200078e00ff */
[----:B------:R-:W-:Y:S01]  /*46f0*/  IADD3 R6, P4, P5, R17, R6, R19 ;  /* 0x0000000611067210 */ /* 0x000fe20007d9e013 */
[----:B------:R-:W-:Y:S01]  /*4700*/  BSSY B0, `(.L_x_161) ;  /* 0x0000009000007945 */ /* 0x000fe20003800000 */
[----:B------:R-:W-:Y:S01]  /*4710*/  ISETP.GT.AND P3, PT, R0, 0x10, P0 ;  /* 0x000000100000780c */ /* 0x000fe20000764270 */
[----:B------:R-:W-:Y:S01]  /*4720*/  FMUL R12, R12, R9 ;  /* 0x000000090c0c7220 */ /* 0x000fe20000400000 */
[----:B------:R-:W-:-:S03]  /*4730*/  IADD3.X R7, R21, R7, R89, P4, P5 ;  /* 0x0000000715077210 */ /* 0x000fc600027ea459 */
[----:B------:R-:W-:-:S05]  /*4740*/  FFMA R12, R31, R8, R12 ;  /* 0x000000081f0c7223 */ /* 0x000fca000000000c */
[----:B------:R-:W-:-:S05]  /*4750*/  F2FP.BF16.F32.PACK_AB R12, RZ, R12 ;  /* 0x0000000cff0c723e */ /* 0x000fca00000010ff */
[----:B------:R0:W-:Y:S01]  /*4760*/  @P2 STG.E.U16 desc[UR12][R6.64+0x12], R12 ;  /* 0x0000120c06002986 */ /* 0x0001e2000c10150c */
[----:B------:R-:W-:Y:S05]  /*4770*/  @!P3 BRA `(.L_x_162) ;  /* 0x000000000004b947 */ /* 0x000fea0003800000 */
[----:B------:R0:W5:Y:S02]  /*4780*/  LDG.E.LTC128B.U16 R88, desc[UR12][R2.64+0x20] ;  /* 0x0000200c02587981 */ /* 0x000164000c1e1520 */
.L_x_162:
[----:B------:R-:W-:Y:S05]  /*4790*/  BSYNC B0 ;  /* 0x0000000000007941 */ /* 0x000fea0003800000 */
.L_x_161:
        /* <DEDUP_REMOVED lines=9> */
.L_x_164:
[----:B------:R-:W-:Y:S05]  /*4830*/  BSYNC B0 ;  /* 0x0000000000007941 */ /* 0x000fea0003800000 */
.L_x_163:
        /* <DEDUP_REMOVED lines=9> */
.L_x_166:
[----:B------:R-:W-:Y:S05]  /*48d0*/  BSYNC B0 ;  /* 0x0000000000007941 */ /* 0x000fea0003800000 */
.L_x_165:
        /* <DEDUP_REMOVED lines=9> */
.L_x_168:
[----:B------:R-:W-:Y:S05]  /*4970*/  BSYNC B0 ;  /* 0x0000000000007941 */ /* 0x000fea0003800000 */
.L_x_167:
        /* <DEDUP_REMOVED lines=9> */
.L_x_170:
[----:B------:R-:W-:Y:S05]  /*4a10*/  BSYNC B0 ;  /* 0x0000000000007941 */ /* 0x000fea0003800000 */
.L_x_169:
        /* <DEDUP_REMOVED lines=9> */
.L_x_172:
[----:B------:R-:W-:Y:S05]  /*4ab0*/  BSYNC B0 ;  /* 0x0000000000007941 */ /* 0x000fea0003800000 */
.L_x_171:
        /* <DEDUP_REMOVED lines=9> */
.L_x_174:
[----:B------:R-:W-:Y:S05]  /*4b50*/  BSYNC B0 ;  /* 0x0000000000007941 */ /* 0x000fea0003800000 */
.L_x_173:
        /* <DEDUP_REMOVED lines=9> */
.L_x_176:
[----:B------:R-:W-:Y:S05]  /*4bf0*/  BSYNC B0 ;  /* 0x0000000000007941 */ /* 0x000fea0003800000 */
.L_x_175:
        /* <DEDUP_REMOVED lines=9> */
.L_x_178:
[----:B------:R-:W-:Y:S05]  /*4c90*/  BSYNC B0 ;  /* 0x0000000000007941 */ /* 0x000fea0003800000 */
.L_x_177:
        /* <DEDUP_REMOVED lines=9> */
.L_x_180:
[----:B------:R-:W-:Y:S05]  /*4d30*/  BSYNC B0 ;  /* 0x0000000000007941 */ /* 0x000fea0003800000 */
.L_x_179:
        /* <DEDUP_REMOVED lines=9> */
.L_x_182:
[----:B------:R-:W-:Y:S05]  /*4dd0*/  BSYNC B0 ;  /* 0x0000000000007941 */ /* 0x000fea0003800000 */
.L_x_181:
        /* <DEDUP_REMOVED lines=9> */
.L_x_184:
[----:B------:R-:W-:Y:S05]  /*4e70*/  BSYNC B0 ;  /* 0x0000000000007941 */ /* 0x000fea0003800000 */
.L_x_183:
        /* <DEDUP_REMOVED lines=9> */
.L_x_186:
[----:B------:R-:W-:Y:S05]  /*4f10*/  BSYNC B0 ;  /* 0x0000000000007941 */ /* 0x000fea0003800000 */
.L_x_185:
        /* <DEDUP_REMOVED lines=9> */
.L_x_188:
[----:B------:R-:W-:Y:S05]  /*4fb0*/  BSYNC B0 ;  /* 0x0000000000007941 */ /* 0x000fea0003800000 */
.L_x_187:
        /* <DEDUP_REMOVED lines=9> */
.L_x_190:
[----:B------:R-:W-:Y:S05]  /*5050*/  BSYNC B0 ;  /* 0x0000000000007941 */ /* 0x000fea0003800000 */
.L_x_189:
        /* <DEDUP_REMOVED lines=9> */
.L_x_192:
[----:B------:R-:W-:Y:S05]  /*50f0*/  BSYNC B0 ;  /* 0x0000000000007941 */ /* 0x000fea0003800000 */
.L_x_191:
        /* <DEDUP_REMOVED lines=9> */
.L_x_194:
[----:B------:R-:W-:Y:S05]  /*5190*/  BSYNC B0 ;  /* 0x0000000000007941 */ /* 0x000fea0003800000 */
.L_x_193:
        /* <DEDUP_REMOVED lines=9> */
.L_x_196:
[----:B------:R-:W-:Y:S05]  /*5230*/  BSYNC B0 ;  /* 0x0000000000007941 */ /* 0x000fea0003800000 */
.L_x_195:
        /* <DEDUP_REMOVED lines=9> */
.L_x_198:
[----:B------:R-:W-:Y:S05]  /*52d0*/  BSYNC B0 ;  /* 0x0000000000007941 */ /* 0x000fea0003800000 */
.L_x_197:
        /* <DEDUP_REMOVED lines=9> */
.L_x_200:
[----:B------:R-:W-:Y:S05]  /*5370*/  BSYNC B0 ;  /* 0x0000000000007941 */ /* 0x000fea0003800000 */
.L_x_199:
        /* <DEDUP_REMOVED lines=9> */
.L_x_202:
[----:B------:R-:W-:Y:S05]  /*5410*/  BSYNC B0 ;  /* 0x0000000000007941 */ /* 0x000fea0003800000 */
.L_x_201:
        /* <DEDUP_REMOVED lines=9> */
.L_x_204:
[----:B------:R-:W-:Y:S05]  /*54b0*/  BSYNC B0 ;  /* 0x0000000000007941 */ /* 0x000fea0003800000 */
.L_x_203:
        /* <DEDUP_REMOVED lines=9> */
.L_x_206:
[----:B------:R-:W-:Y:S05]  /*5550*/  BSYNC B0 ;  /* 0x0000000000007941 */ /* 0x000fea0003800000 */
.L_x_205:
        /* <DEDUP_REMOVED lines=9> */
.L_x_208:
[----:B------:R-:W-:Y:S05]  /*55f0*/  BSYNC B0 ;  /* 0x0000000000007941 */ /* 0x000fea0003800000 */
.L_x_207:
        /* <DEDUP_REMOVED lines=9> */
.L_x_210:
[----:B------:R-:W-:Y:S05]  /*5690*/  BSYNC B0 ;  /* 0x0000000000007941 */ /* 0x000fea0003800000 */
.L_x_209:
        /* <DEDUP_REMOVED lines=9> */
.L_x_212:
[----:B------:R-:W-:Y:S05]  /*5730*/  BSYNC B0 ;  /* 0x0000000000007941 */ /* 0x000fea0003800000 */
.L_x_211:
        /* <DEDUP_REMOVED lines=9> */
.L_x_214:
[----:B------:R-:W-:Y:S05]  /*57d0*/  BSYNC B0 ;  /* 0x0000000000007941 */ /* 0x000fea0003800000 */
.L_x_213:
        /* <DEDUP_REMOVED lines=9> */
.L_x_216:
[----:B------:R-:W-:Y:S05]  /*5870*/  BSYNC B0 ;  /* 0x0000000000007941 */ /* 0x000fea0003800000 */
.L_x_215:
        /* <DEDUP_REMOVED lines=9> */
.L_x_218:
[----:B------:R-:W-:Y:S05]  /*5910*/  BSYNC B0 ;  /* 0x0000000000007941 */ /* 0x000fea0003800000 */
.L_x_217:
        /* <DEDUP_REMOVED lines=9> */
.L_x_220:
[----:B------:R-:W-:Y:S05]  /*59b0*/  BSYNC B0 ;  /* 0x0000000000007941 */ /* 0x000fea0003800000 */
.L_x_219:
        /* <DEDUP_REMOVED lines=9> */
.L_x_222:
[----:B------:R-:W-:Y:S05]  /*5a50*/  BSYNC B0 ;  /* 0x0000000000007941 */ /* 0x000fea0003800000 */
.L_x_221:
        /* <DEDUP_REMOVED lines=9> */
.L_x_224:
[----:B------:R-:W-:Y:S05]  /*5af0*/  BSYNC B0 ;  /* 0x0000000000007941 */ /* 0x000fea0003800000 */
.L_x_223:
        /* <DEDUP_REMOVED lines=9> */
.L_x_226:
[----:B------:R-:W-:Y:S05]  /*5b90*/  BSYNC B0 ;  /* 0x0000000000007941 */ /* 0x000fea0003800000 */
.L_x_225:
        /* <DEDUP_REMOVED lines=9> */
.L_x_228:
[----:B------:R-:W-:Y:S05]  /*5c30*/  BSYNC B0 ;  /* 0x0000000000007941 */ /* 0x000fea0003800000 */
.L_x_227:
        /* <DEDUP_REMOVED lines=9> */
.L_x_230:
[----:B------:R-:W-:Y:S05]  /*5cd0*/  BSYNC B0 ;  /* 0x0000000000007941 */ /* 0x000fea0003800000 */
.L_x_229:
        /* <DEDUP_REMOVED lines=9> */
.L_x_232:
[----:B------:R-:W-:Y:S05]  /*5d70*/  BSYNC B0 ;  /* 0x0000000000007941 */ /* 0x000fea0003800000 */
.L_x_231:
        /* <DEDUP_REMOVED lines=9> */
.L_x_234:
[----:B------:R-:W-:Y:S05]  /*5e10*/  BSYNC B0 ;  /* 0x0000000000007941 */ /* 0x000fea0003800000 */
.L_x_233:
        /* <DEDUP_REMOVED lines=9> */
.L_x_236:
[----:B------:R-:W-:Y:S05]  /*5eb0*/  BSYNC B0 ;  /* 0x0000000000007941 */ /* 0x000fea0003800000 */
.L_x_235:
        /* <DEDUP_REMOVED lines=9> */
.L_x_238:
[----:B------:R-:W-:Y:S05]  /*5f50*/  BSYNC B0 ;  /* 0x0000000000007941 */ /* 0x000fea0003800000 */
.L_x_237:
        /* <DEDUP_REMOVED lines=9> */
.L_x_240:
[----:B------:R-:W-:Y:S05]  /*5ff0*/  BSYNC B0 ;  /* 0x0000000000007941 */ /* 0x000fea0003800000 */
.L_x_239:
        /* <DEDUP_REMOVED lines=9> */
.L_x_242:
[----:B------:R-:W-:Y:S05]  /*6090*/  BSYNC B0 ;  /* 0x0000000000007941 */ /* 0x000fea0003800000 */
.L_x_241:
        /* <DEDUP_REMOVED lines=9> */
.L_x_244:
[----:B------:R-:W-:Y:S05]  /*6130*/  BSYNC B0 ;  /* 0x0000000000007941 */ /* 0x000fea0003800000 */
.L_x_243:
        /* <DEDUP_REMOVED lines=9> */
.L_x_246:
[----:B------:R-:W-:Y:S05]  /*61d0*/  BSYNC B0 ;  /* 0x0000000000007941 */ /* 0x000fea0003800000 */
.L_x_245:
        /* <DEDUP_REMOVED lines=9> */
.L_x_248:
[----:B------:R-:W-:Y:S05]  /*6270*/  BSYNC B0 ;  /* 0x0000000000007941 */ /* 0x000fea0003800000 */
.L_x_247:
        /* <DEDUP_REMOVED lines=9> */
.L_x_250:
[----:B------:R-:W-:Y:S05]  /*6310*/  BSYNC B0 ;  /* 0x0000000000007941 */ /* 0x000fea0003800000 */
.L_x_249:
        /* <DEDUP_REMOVED lines=9> */
.L_x_252:
[----:B------:R-:W-:Y:S05]  /*63b0*/  BSYNC B0 ;  /* 0x0000000000007941 */ /* 0x000fea0003800000 */
.L_x_251:
        /* <DEDUP_REMOVED lines=9> */
.L_x_254:
[----:B------:R-:W-:Y:S05]  /*6450*/  BSYNC B0 ;  /* 0x0000000000007941 */ /* 0x000fea0003800000 */
.L_x_253:
        /* <DEDUP_REMOVED lines=9> */
.L_x_256:
[----:B------:R-:W-:Y:S05]  /*64f0*/  BSYNC B0 ;  /* 0x0000000000007941 */ /* 0x000fea0003800000 */
.L_x_255:
        /* <DEDUP_REMOVED lines=9> */
.L_x_258:
[----:B------:R-:W-:Y:S05]  /*6590*/  BSYNC B0 ;  /* 0x0000000000007941 */ /* 0x000fea0003800000 */
.L_x_257:
        /* <DEDUP_REMOVED lines=9> */
.L_x_260:
[----:B------:R-:W-:Y:S05]  /*6630*/  BSYNC B0 ;  /* 0x0000000000007941 */ /* 0x000fea0003800000 */
.L_x_259:
        /* <DEDUP_REMOVED lines=9> */
.L_x_262:
[----:B------:R-:W-:Y:S05]  /*66d0*/  BSYNC B0 ;  /* 0x0000000000007941 */ /* 0x000fea0003800000 */
.L_x_261:
        /* <DEDUP_REMOVED lines=9> */
.L_x_264:
[----:B------:R-:W-:Y:S05]  /*6770*/  BSYNC B0 ;  /* 0x0000000000007941 */ /* 0x000fea0003800000 */
.L_x_263:
        /* <DEDUP_REMOVED lines=9> */
.L_x_266:
[----:B------:R-:W-:Y:S05]  /*6810*/  BSYNC B0 ;  /* 0x0000000000007941 */ /* 0x000fea0003800000 */
.L_x_265:
        /* <DEDUP_REMOVED lines=9> */
.L_x_268:
[----:B------:R-:W-:Y:S05]  /*68b0*/  BSYNC B0 ;  /* 0x0000000000007941 */ /* 0x000fea0003800000 */
.L_x_267:
[----:B01--45:R-:W-:Y:S01]  /*68c0*/  IMAD.U32 R2, R88, 0x10000, RZ ;  /* 0x0001000058027824 */ /* 0x033fe200078e00ff */
        /* <DEDUP_REMOVED lines=8> */
.L_x_270:
[----:B------:R-:W-:Y:S05]  /*6950*/  BSYNC B0 ;  /* 0x0000000000007941 */ /* 0x000fea0003800000 */
.L_x_269:
[----:B0----5:R-:W-:Y:S01]  /*6960*/  IMAD.U32 R2, R88, 0x10000, RZ ;  /* 0x0001000058027824 */ /* 0x021fe200078e00ff */
[----:B------:R-:W-:Y:S01]  /*6970*/  ISETP.GT.AND P1, PT, R0, 0x79, P1 ;  /* 0x000000790000780c */ /* 0x000fe20000f24270 */
[----:B------:R-:W-:Y:S02]  /*6980*/  BSSY B0, `(.L_x_271) ;  /* 0x000000a000007945 */ /* 0x000fe40003800000 */
        /* <DEDUP_REMOVED lines=9> */
.L_x_272:
[----:B------:R-:W-:Y:S05]  /*6a20*/  BSYNC B0 ;  /* 0x0000000000007941 */ /* 0x000fea0003800000 */
.L_x_271:
[----:B-----5:R-:W-:-:S04]  /*6a30*/  IMAD.U32 R88, R88, 0x10000, RZ ;  /* 0x0001000058587824 */ /* 0x020fc800078e00ff */
[----:B------:R-:W-:-:S04]  /*6a40*/  FMUL R88, R88, R9 ;  /* 0x0000000958587220 */ /* 0x000fc80000400000 */
[----:B------:R-:W-:Y:S01]  /*6a50*/  FFMA R88, R87, R8, R88 ;  /* 0x0000000857587223 */ /* 0x000fe20000000058 */
[----:B------:R-:W-:Y:S06]  /*6a60*/  @!P1 EXIT ;  /* 0x000000000000994d */ /* 0x000fec0003800000 */
[----:B------:R-:W-:-:S05]  /*6a70*/  F2FP.BF16.F32.PACK_AB R88, RZ, R88 ;  /* 0x00000058ff58723e */ /* 0x000fca00000010ff */
[----:B------:R-:W-:Y:S01]  /*6a80*/  STG.E.U16 desc[UR12][R6.64+0xf2], R88 ;  /* 0x0000f25806007986 */ /* 0x000fe2000c10150c */
[----:B------:R-:W-:Y:S05]  /*6a90*/  EXIT ;  /* 0x000000000000794d */ /* 0x000fea0003800000 */
.L_x_22:
[----:B------:R-:W-:Y:S01]  /*6aa0*/  ULDC.64 UR4, c[0x0][0x5c8] ;  /* 0x0001720000047ab9 */ /* 0x000fe20000000a00 */
[-C--:B-1----:R-:W-:Y:S01]  /*6ab0*/  FMUL R88, R88, R8.reuse ;  /* 0x0000000858587220 */ /* 0x082fe20000400000 */
[----:B------:R-:W-:Y:S01]  /*6ac0*/  LEA R2, P1, R14, UR4, 0x1 ;  /* 0x000000040e027c11 */ /* 0x000fe2000f8208ff */
[----:B------:R-:W-:Y:S01]  /*6ad0*/  IMAD.SHL.U32 R9, R21, 0x2, RZ ;  /* 0x0000000215097824 */ /* 0x000fe200078e00ff */
[----:B------:R-:W-:Y:S01]  /*6ae0*/  ISETP.GT.AND P3, PT, R10, 0x8, PT ;  /* 0x000000080a00780c */ /* 0x000fe20003f64270 */
[-C--:B------:R-:W-:Y:S01]  /*6af0*/  FMUL R89, R89, R8.reuse ;  /* 0x0000000859597220 */ /* 0x080fe20000400000 */
[----:B------:R-:W-:Y:S01]  /*6b00*/  LEA.HI.X R3, R14, UR5, R19, 0x1, P1 ;  /* 0x000000050e037c11 */ /* 0x000fe200088f0c13 */
[----:B------:R-:W-:Y:S01]  /*6b10*/  FMUL R90, R90, R8 ;  /* 0x000000085a5a7220 */ /* 0x000fe20000400000 */
[----:B------:R-:W-:Y:S01]  /*6b20*/  F2FP.BF16.F32.PACK_AB R88, RZ, R88 ;  /* 0x00000058ff58723e */ /* 0x000fe200000010ff */
[-C--:B------:R-:W-:Y:S01]  /*6b30*/  FMUL R91, R91, R8.reuse ;  /* 0x000000085b5b7220 */ /* 0x080fe20000400000 */
[----:B------:R-:W-:Y:S01]  /*6b40*/  ISETP.GT.AND P4, PT, R0, 0x1, P2 ;  /* 0x000000010000780c */ /* 0x000fe20001784270 */
[-C--:B------:R-:W-:Y:S01]  /*6b50*/  FMUL R92, R92, R8.reuse ;  /* 0x000000085c5c7220 */ /* 0x080fe20000400000 */
[----:B------:R-:W-:Y:S01]  /*6b60*/  ISETP.GT.AND P1, PT, R0, RZ, P3 ;  /* 0x000000ff0000720c */ /* 0x000fe20001f24270 */
[----:B------:R-:W-:Y:S01]  /*6b70*/  @P0 STG.E.U16 desc[UR12][R2.64], R88 ;  /* 0x0000005802000986 */ /* 0x000fe2000c10150c */
[----:B------:R-:W-:Y:S01]  /*6b80*/  SHF.L.U64.HI R7, R21, 0x1, R20 ;  /* 0x0000000115077819 */ /* 0x000fe20000010214 */
[----:B------:R-:W-:Y:S01]  /*6b90*/  FMUL R93, R93, R8 ;  /* 0x000000085d5d7220 */ /* 0x000fe20000400000 */
[----:B------:R-:W-:Y:S01]  /*6ba0*/  IADD3 R4, P0, R9, R2, RZ ;  /* 0x0000000209047210 */ /* 0x000fe20007f1e0ff */
[-C--:B------:R-:W-:Y:S01]  /*6bb0*/  FMUL R94, R94, R8.reuse ;  /* 0x000000085e5e7220 */ /* 0x080fe20000400000 */
[----:B------:R-:W-:Y:S01]  /*6bc0*/  F2FP.BF16.F32.PACK_AB R89, RZ, R89 ;  /* 0x00000059ff59723e */ /* 0x000fe200000010ff */
[----:B------:R-:W-:Y:S01]  /*6bd0*/  FMUL R95, R95, R8 ;  /* 0x000000085f5f7220 */ /* 0x000fe20000400000 */
[----:B------:R-:W-:Y:S01]  /*6be0*/  F2FP.BF16.F32.PACK_AB R90, RZ, R90 ;  /* 0x0000005aff5a723e */ /* 0x000fe200000010ff */
[----:B------:R-:W-:Y:S01]  /*6bf0*/  IMAD.X R5, R7, 0x1, R3, P0 ;  /* 0x0000000107057824 */ /* 0x000fe200000e0603 */
[C---:B------:R-:W-:Y:S01]  /*6c00*/  ISETP.GT.AND P5, PT, R0.reuse, 0x8, P2 ;  /* 0x000000080000780c */ /* 0x040fe200017a4270 */
[----:B------:R-:W-:Y:S01]  /*6c10*/  @P4 STG.E.U16 desc[UR12][R2.64+0x2], R89 ;  /* 0x0000025902004986 */ /* 0x000fe2000c10150c */
[----:B------:R-:W-:Y:S01]  /*6c20*/  ISETP.GT.AND P4, PT, R0, 0x1, P3 ;  /* 0x000000010000780c */ /* 0x000fe20001f84270 */
[-C--:B------:R-:W-:Y:S01]  /*6c30*/  FMUL R96, R96, R8.reuse ;  /* 0x0000000860607220 */ /* 0x080fe20000400000 */
[----:B------:R-:W-:Y:S01]  /*6c40*/  F2FP.BF16.F32.PACK_AB R91, RZ, R91 ;  /* 0x0000005bff5b723e */ /* 0x000fe200000010ff */
[----:B------:R-:W-:Y:S01]  /*6c50*/  @P1 STG.E.U16 desc[UR12][R4.64], R90 ;  /* 0x0000005a04001986 */ /* 0x000fe2000c10150c */
[----:B------:R-:W-:Y:S01]  /*6c60*/  ISETP.GT.AND P1, PT, R0, 0x9, P2 ;  /* 0x000000090000780c */ /* 0x000fe20001724270 */
[----:B------:R-:W-:Y:S01]  /*6c70*/  FMUL R97, R97, R8 ;  /* 0x0000000861617220 */ /* 0x000fe20000400000 */
[----:B------:R-:W-:Y:S01]  /*6c80*/  F2FP.BF16.F32.PACK_AB R92, RZ, R92 ;  /* 0x0000005cff5c723e */ /* 0x000fe200000010ff */
[-C--:B------:R-:W-:Y:S01]  /*6c90*/  FMUL R98, R98, R8.reuse ;  /* 0x0000000862627220 */ /* 0x080fe20000400000 */
[----:B------:R-:W-:Y:S01]  /*6ca0*/  F2FP.BF16.F32.PACK_AB R93, RZ, R93 ;  /* 0x0000005dff5d723e */ /* 0x000fe200000010ff */
[-C--:B------:R-:W-:Y:S01]  /*6cb0*/  FMUL R99, R99, R8.reuse ;  /* 0x0000000863637220 */ /* 0x080fe20000400000 */
[----:B------:R-:W-:Y:S01]  /*6cc0*/  ISETP.GT.AND P0, PT, R0, 0x8, P3 ;  /* 0x000000080000780c */ /* 0x000fe20001f04270 */
[----:B------:R-:W-:Y:S01]  /*6cd0*/  FMUL R100, R100, R8 ;  /* 0x0000000864647220 */ /* 0x000fe20000400000 */
[----:B------:R-:W-:Y:S01]  /*6ce0*/  F2FP.BF16.F32.PACK_AB R94, RZ, R94 ;  /* 0x0000005eff5e723e */ /* 0x000fe200000010ff */
[----:B------:R-:W-:Y:S01]  /*6cf0*/  @P4 STG.E.U16 desc[UR12][R4.64+0x2], R91 ;  /* 0x0000025b04004986 */ /* 0x000fe2000c10150c */
[----:B------:R-:W-:Y:S01]  /*6d00*/  F2FP.BF16.F32.PACK_AB R95, RZ, R95 ;  /* 0x0000005fff5f723e */ /* 0x000fe200000010ff */
[-C--:B------:R-:W-:Y:S01]  /*6d10*/  FMUL R101, R101, R8.reuse ;  /* 0x0000000865657220 */ /* 0x080fe20000400000 */
[C---:B------:R-:W-:Y:S01]  /*6d20*/  ISETP.GT.AND P4, PT, R0.reuse, 0x10, P2 ;  /* 0x000000100000780c */ /* 0x040fe20001784270 */
[----:B------:R-:W-:Y:S01]  /*6d30*/  @P5 STG.E.U16 desc[UR12][R2.64+0x10], R92 ;  /* 0x0000105c02005986 */ /* 0x000fe2000c10150c */
[----:B------:R-:W-:Y:S01]  /*6d40*/  ISETP.GT.AND P5, PT, R0, 0x10, P3 ;  /* 0x000000100000780c */ /* 0x000fe20001fa4270 */
[----:B------:R-:W-:Y:S01]  /*6d50*/  FMUL R102, R102, R8 ;  /* 0x0000000866667220 */ /* 0x000fe20000400000 */
[----:B------:R-:W-:Y:S01]  /*6d60*/  F2FP.BF16.F32.PACK_AB R96, RZ, R96 ;  /* 0x00000060ff60723e */ /* 0x000fe200000010ff */
[----:B------:R-:W-:Y:S01]  /*6d70*/  @P1 STG.E.U16 desc[UR12][R2.64+0x12], R93 ;  /* 0x0000125d02001986 */ /* 0x000fe2000c10150c */
[C---:B------:R-:W-:Y:S01]  /*6d80*/  ISETP.GT.AND P1, PT, R0.reuse, 0x9, P3 ;  /* 0x000000090000780c */ /* 0x040fe20001f24270 */
        /* <DEDUP_REMOVED lines=8> */
[----:B------:R-:W-:Y:S01]  /*6e10*/  FMUL R106, R106, R8 ;  /* 0x000000086a6a7220 */ /* 0x000fe20000400000 */
[----:B------:R-:W-:Y:S01]  /*6e20*/  F2FP.BF16.F32.PACK_AB R100, RZ, R100 ;  /* 0x00000064ff64723e */ /* 0x000fe200000010ff */
[-C--:B------:R-:W-:Y:S01]  /*6e30*/  FMUL R107, R107, R8.reuse ;  /* 0x000000086b6b7220 */ /* 0x080fe20000400000 */
[----:B------:R-:W-:Y:S01]  /*6e40*/  F2FP.BF16.F32.PACK_AB R101, RZ, R101 ;  /* 0x00000065ff65723e */ /* 0x000fe200000010ff */
        /* <DEDUP_REMOVED lines=21> */
[----:B------:R-:W-:Y:S01]  /*6fa0*/  ISETP.GT.AND P4, PT, R0, 0x21, P2 ;  /* 0x000000210000780c */ /* 0x000fe20001784270 */
[-C--:B------:R-:W-:Y:S01]  /*6fb0*/  FMUL R113, R113, R8.reuse ;  /* 0x0000000871717220 */ /* 0x080fe20000400000 */
[----:B------:R-:W-:Y:S01]  /*6fc0*/  F2FP.BF16.F32.PACK_AB R107, RZ, R107 ;  /* 0x0000006bff6b723e */ /* 0x000fe200000010ff */
        /* <DEDUP_REMOVED lines=102> */
[-C--:B------:R-:W-:Y:S01]  /*7630*/  FMUL R144, R144, R8.reuse ;  /* 0x0000000890907220 */ /* 0x080fe20000400000 */
[----:B------:R-:W-:Y:S01]  /*7640*/  ISETP.GT.AND P6, PT, R0, 0x68, P3 ;  /* 0x000000680000780c */ /* 0x000fe20001fc4270 */
[----:B------:R-:W-:Y:S01]  /*7650*/  FMUL R145, R145, R8 ;  /* 0x0000000891917220 */ /* 0x000fe20000400000 */
[----:B------:R-:W-:Y:S01]  /*7660*/  F2FP.BF16.F32.PACK_AB R138, RZ, R138 ;  /* 0x0000008aff8a723e */ /* 0x000fe200000010ff */
[-C--:B------:R-:W-:Y:S01]  /*7670*/  FMUL R146, R146, R8.reuse ;  /* 0x0000000892927220 */ /* 0x080fe20000400000 */
[----:B------:R-:W-:Y:S01]  /*7680*/  F2FP.BF16.F32.PACK_AB R139, RZ, R139 ;  /* 0x0000008bff8b723e */ /* 0x000fe200000010ff */
[----:B------:R-:W-:Y:S01]  /*7690*/  @P1 STG.E.U16 desc[UR12][R4.64+0x80], R122 ;  /* 0x0000807a04001986 */ /* 0x000fe2000c10150c */
[C---:B------:R-:W-:Y:S01]  /*76a0*/  ISETP.GT.AND P1, PT, R0.reuse, 0x48, P3 ;  /* 0x000000480000780c */ /* 0x040fe20001f24270 */
[----:B------:R-:W-:Y:S01]  /*76b0*/  FMUL R147, R147, R8 ;  /* 0x0000000893937220 */ /* 0x000fe20000400000 */
[----:B------:R-:W-:Y:S01]  /*76c0*/  F2FP.BF16.F32.PACK_AB R140, RZ, R140 ;  /* 0x0000008cff8c723e */ /* 0x000fe200000010ff */
[----:B------:R-:W-:Y:S01]  /*76d0*/  @P4 STG.E.U16 desc[UR12][R4.64+0x82], R123 ;  /* 0x0000827b04004986 */ /* 0x000fe2000c10150c */
[----:B------:R-:W-:Y:S01]  /*76e0*/  ISETP.GT.AND P4, PT, R0, 0x49, P3 ;  /* 0x000000490000780c */ /* 0x000fe20001f84270 */
[----:B------:R-:W-:Y:S01]  /*76f0*/  FMUL R148, R148, R8 ;  /* 0x0000000894947220 */ /* 0x000fe20000400000 */
[----:B------:R-:W-:Y:S01]  /*7700*/  F2FP.BF16.F32.PACK_AB R141, RZ, R141 ;  /* 0x0000008dff8d723e */ /* 0x000fe200000010ff */
[----:B------:R-:W-:Y:S01]  /*7710*/  @P0 STG.E.U16 desc[UR12][R2.64+0x90], R124 ;  /* 0x0000907c02000986 */ /* 0x000fe2000c10150c */
[----:B------:R-:W-:Y:S01]  /*7720*/  ISETP.GT.AND P0, PT, R0, 0x50, P3 ;  /* 0x000000500000780c */ /* 0x000fe20001f04270 */
[----:B------:R-:W-:Y:S01]  /*7730*/  IMAD.SHL.U32 R15, R16, 0x2, RZ ;  /* 0x00000002100f7824 */ /* 0x000fe200078e00ff */
        /* <DEDUP_REMOVED lines=26> */
[----:B------:R-:W-:Y:S01]  /*78e0*/  SHF.L.U64.HI R13, R16, 0x1, R11 ;  /* 0x00000001100d7819 */ /* 0x000fe2000001020b */
[-C--:B------:R-:W-:Y:S01]  /*78f0*/  FMUL R28, R28, R8.reuse ;  /* 0x000000081c1c7220 */ /* 0x080fe20000400000 */
[----:B------:R-:W-:Y:S01]  /*7900*/  F2FP.BF16.F32.PACK_AB R149, RZ, R149 ;  /* 0x00000095ff95723e */ /* 0x000fe200000010ff */
        /* <DEDUP_REMOVED lines=31> */
[----:B------:R-:W-:Y:S01]  /*7b00*/  ISETP.GT.AND P5, PT, R0, 0x69, P2 ;  /* 0x000000690000780c */ /* 0x000fe200017a4270 */
[-C--:B------:R-:W-:Y:S01]  /*7b10*/  FMUL R38, R38, R8.reuse ;  /* 0x0000000826267220 */ /* 0x080fe20000400000 */
[----:B------:R-:W-:Y:S01]  /*7b20*/  F2FP.BF16.F32.PACK_AB R31, RZ, R31 ;  /* 0x0000001fff1f723e */ /* 0x000fe200000010ff */
[----:B------:R-:W-:Y:S01]  /*7b30*/  @P1 STG.E.U16 desc[UR12][R4.64+0xc0], R138 ;  /* 0x0000c08a04001986 */ /* 0x000fe2000c10150c */
[C---:B------:R-:W-:Y:S01]  /*7b40*/  ISETP.GT.AND P1, PT, R10.reuse, 0x40, PT ;  /* 0x000000400a00780c */ /* 0x040fe20003f24270 */
[----:B------:R-:W-:Y:S01]  /*7b50*/  FMUL R39, R39, R8 ;  /* 0x0000000827277220 */ /* 0x000fe20000400000 */
[----:B------:R-:W-:Y:S01]  /*7b60*/  F2FP.BF16.F32.PACK_AB R32, RZ, R32 ;  /* 0x00000020ff20723e */ /* 0x000fe200000010ff */
[----:B------:R-:W-:Y:S01]  /*7b70*/  @P0 STG.E.U16 desc[UR12][R4.64+0xc2], R139 ;  /* 0x0000c28b04000986 */ /* 0x000fe2000c10150c */
[----:B------:R-:W-:Y:S01]  /*7b80*/  ISETP.GT.AND P0, PT, R10, 0x48, PT ;  /* 0x000000480a00780c */ /* 0x000fe20003f04270 */
        /* <DEDUP_REMOVED lines=17> */
[C---:B------:R-:W-:Y:S01]  /*7ca0*/  ISETP.GT.AND P4, PT, R0.reuse, 0x78, P2 ;  /* 0x000000780000780c */ /* 0x040fe20001784270 */
[-C--:B------:R-:W-:Y:S01]  /*7cb0*/  FMUL R45, R45, R8.reuse ;  /* 0x000000082d2d7220 */ /* 0x080fe20000400000 */
[C---:B------:R-:W-:Y:S01]  /*7cc0*/  ISETP.GT.AND P2, PT, R0.reuse, 0x79, P2 ;  /* 0x000000790000780c */ /* 0x040fe20001744270 */
        /* <DEDUP_REMOVED lines=15> */
[----:B------:R-:W-:Y:S01]  /*7dc0*/  IADD3 R10, P5, R15, R2, RZ ;  /* 0x000000020f0a7210 */ /* 0x000fe20007fbe0ff */
[----:B------:R-:W-:Y:S01]  /*7dd0*/  FMUL R51, R51, R8 ;  /* 0x0000000833337220 */ /* 0x000fe20000400000 */
[----:B------:R-:W-:Y:S01]  /*7de0*/  F2FP.BF16.F32.PACK_AB R43, RZ, R43 ;  /* 0x0000002bff2b723e */ /* 0x000fe200000010ff */
[----:B------:R-:W-:Y:S01]  /*7df0*/  @P6 STG.E.U16 desc[UR12][R4.64+0xe2], R147 ;  /* 0x0000e29304006986 */ /* 0x000fe2000c10150c */
[----:B------:R-:W-:Y:S01]  /*7e00*/  F2FP.BF16.F32.PACK_AB R44, RZ, R44 ;  /* 0x0000002cff2c723e */ /* 0x000fe200000010ff */
[----:B------:R-:W-:Y:S01]  /*7e10*/  IMAD.X R11, R13, 0x1, R3, P5 ;  /* 0x000000010d0b7824 */ /* 0x000fe200028e0603 */
[----:B------:R-:W-:Y:S01]  /*7e20*/  IADD3 R12, P5, P6, R9, R2, R15 ;  /* 0x00000002090c7210 */ /* 0x000fe20007ebe00f */
[----:B------:R-:W-:Y:S01]  /*7e30*/  @P4 STG.E.U16 desc[UR12][R2.64+0xf0], R148 ;  /* 0x0000f09402004986 */ /* 0x000fe2000c10150c */
[----:B------:R-:W-:Y:S01]  /*7e40*/  ISETP.GT.AND P4, PT, R0, 0x78, P3 ;  /* 0x000000780000780c */ /* 0x000fe20001f84270 */
[-C--:B------:R-:W-:Y:S01]  /*7e50*/  FMUL R52, R52, R8.reuse ;  /* 0x0000000834347220 */ /* 0x080fe20000400000 */
[C---:B------:R-:W-:Y:S01]  /*7e60*/  ISETP.GT.AND P3, PT, R0.reuse, 0x79, P3 ;  /* 0x000000790000780c */ /* 0x040fe20001f64270 */
[----:B------:R0:W-:Y:S01]  /*7e70*/  @P2 STG.E.U16 desc[UR12][R2.64+0xf2], R149 ;  /* 0x0000f29502002986 */ /* 0x0001e2000c10150c */
[----:B------:R-:W-:Y:S01]  /*7e80*/  IADD3.X R13, R7, R3, R13, P5, P6 ;  /* 0x00000003070d7210 */ /* 0x000fe20002fec40d */
[-C--:B------:R-:W-:Y:S01]  /*7e90*/  FMUL R53, R53, R8.reuse ;  /* 0x0000000835357220 */ /* 0x080fe20000400000 */
[----:B------:R-:W-:Y:S01]  /*7ea0*/  ISETP.GT.AND P5, PT, R0, 0x1, P1 ;  /* 0x000000010000780c */ /* 0x000fe20000fa4270 */
[-C--:B------:R-:W-:Y:S01]  /*7eb0*/  FMUL R54, R54, R8.reuse ;  /* 0x0000000836367220 */ /* 0x080fe20000400000 */
[----:B------:R-:W-:Y:S01]  /*7ec0*/  ISETP.GT.AND P2, PT, R0, RZ, P0 ;  /* 0x000000ff0000720c */ /* 0x000fe20000744270 */
[-C--:B------:R-:W-:Y:S01]  /*7ed0*/  FMUL R55, R55, R8.reuse ;  /* 0x0000000837377220 */ /* 0x080fe20000400000 */
[----:B------:R-:W-:Y:S01]  /*7ee0*/  F2FP.BF16.F32.PACK_AB R45, RZ, R45 ;  /* 0x0000002dff2d723e */ /* 0x000fe200000010ff */
[----:B------:R-:W-:Y:S01]  /*7ef0*/  FMUL R56, R56, R8 ;  /* 0x0000000838387220 */ /* 0x000fe20000400000 */
[----:B------:R-:W-:Y:S01]  /*7f00*/  F2FP.BF16.F32.PACK_AB R46, RZ, R46 ;  /* 0x0000002eff2e723e */ /* 0x000fe200000010ff */
[----:B------:R-:W-:Y:S01]  /*7f10*/  FMUL R57, R57, R8 ;  /* 0x0000000839397220 */ /* 0x000fe20000400000 */
[----:B------:R-:W-:Y:S01]  /*7f20*/  F2FP.BF16.F32.PACK_AB R47, RZ, R47 ;  /* 0x0000002fff2f723e */ /* 0x000fe200000010ff */
[----:B0-----:R-:W-:Y:S01]  /*7f30*/  @P4 IMAD.MOV.U32 R2, RZ, RZ, R4 ;  /* 0x000000ffff024224 */ /* 0x001fe200078e0004 */
[----:B------:R-:W-:Y:S01]  /*7f40*/  F2FP.BF16.F32.PACK_AB R48, RZ, R48 ;  /* 0x00000030ff30723e */ /* 0x000fe200000010ff */
[----:B------:R-:W-:Y:S01]  /*7f50*/  @P4 IMAD.MOV.U32 R3, RZ, RZ, R5 ;  /* 0x000000ffff034224 */ /* 0x000fe200078e0005 */
[----:B------:R-:W-:Y:S01]  /*7f60*/  F2FP.BF16.F32.PACK_AB R49, RZ, R49 ;  /* 0x00000031ff31723e */ /* 0x000fe200000010ff */
[----:B------:R-:W-:Y:S01]  /*7f70*/  FMUL R58, R58, R8 ;  /* 0x000000083a3a7220 */ /* 0x000fe20000400000 */
[----:B------:R-:W-:Y:S01]  /*7f80*/  F2FP.BF16.F32.PACK_AB R50, RZ, R50 ;  /* 0x00000032ff32723e */ /* 0x000fe200000010ff */
[-C--:B------:R-:W-:Y:S01]  /*7f90*/  FMUL R59, R59, R8.reuse ;  /* 0x000000083b3b7220 */ /* 0x080fe20000400000 */
[----:B------:R0:W-:Y:S01]  /*7fa0*/  @P4 STG.E.U16 desc[UR12][R2.64+0xf0], R150 ;  /* 0x0000f09602004986 */ /* 0x0001e2000c10150c */
[----:B------:R-:W-:Y:S01]  /*7fb0*/  ISETP.GT.AND P4, PT, R0, RZ, P1 ;  /* 0x000000ff0000720c */ /* 0x000fe20000f84270 */
[-C--:B------:R-:W-:Y:S01]  /*7fc0*/  FMUL R60, R60, R8.reuse ;  /* 0x000000083c3c7220 */ /* 0x080fe20000400000 */
[----:B------:R-:W-:Y:S01]  /*7fd0*/  F2FP.BF16.F32.PACK_AB R51, RZ, R51 ;  /* 0x00000033ff33723e */ /* 0x000fe200000010ff */
[----:B------:R-:W-:Y:S01]  /*7fe0*/  @P3 STG.E.U16 desc[UR12][R4.64+0xf2], R151 ;  /* 0x0000f29704003986 */ /* 0x000fe2000c10150c */
[----:B------:R-:W-:Y:S01]  /*7ff0*/  IADD3 R6, P3, R10, R9, RZ ;  /* 0x000000090a067210 */ /* 0x000fe20007f7e0ff */
[----:B------:R-:W-:Y:S01]  /*8000*/  FMUL R61, R61, R8 ;  /* 0x000000083d3d7220 */ /* 0x000fe20000400000 */
[----:B------:R-:W-:Y:S01]  /*8010*/  F2FP.BF16.F32.PACK_AB R52, RZ, R52 ;  /* 0x00000034ff34723e */ /* 0x000fe200000010ff */
[----:B------:R-:W-:Y:S01]  /*8020*/  @P5 STG.E.U16 desc[UR12][R10.64+0x2], R25 ;  /* 0x000002190a005986 */ /* 0x000fe2000c10150c */
[C---:B------:R-:W-:Y:S01]  /*8030*/  ISETP.GT.AND P5, PT, R0.reuse, 0x9, P1 ;  /* 0x000000090000780c */ /* 0x040fe20000fa4270 */
[----:B------:R-:W-:Y:S01]  /*8040*/  IMAD.X R7, R11, 0x1, R7, P3 ;  /* 0x000000010b077824 */ /* 0x000fe200018e0607 */
        /* <DEDUP_REMOVED lines=13> */
[----:B0-----:R-:W-:Y:S01]  /*8120*/  @P3 IMAD.MOV.U32 R2, RZ, RZ, R6 ;  /* 0x000000ffff023224 */ /* 0x001fe200078e0006 */
[----:B------:R-:W-:Y:S01]  /*8130*/  F2FP.BF16.F32.PACK_AB R57, RZ, R57 ;  /* 0x00000039ff39723e */ /* 0x000fe200000010ff */
[----:B------:R-:W-:Y:S01]  /*8140*/  @P3 IMAD.MOV.U32 R3, RZ, RZ, R7 ;  /* 0x000000ffff033224 */ /* 0x000fe200078e0007 */
[----:B------:R-:W-:Y:S01]  /*8150*/  F2FP.BF16.F32.PACK_AB R58, RZ, R58 ;  /* 0x0000003aff3a723e */ /* 0x000fe200000010ff */
[-C--:B------:R-:W-:Y:S01]  /*8160*/  FMUL R66, R66, R8.reuse ;  /* 0x0000000842427220 */ /* 0x080fe20000400000 */
[----:B------:R-:W-:Y:S01]  /*8170*/  F2FP.BF16.F32.PACK_AB R59, RZ, R59 ;  /* 0x0000003bff3b723e */ /* 0x000fe200000010ff */
[-C--:B------:R-:W-:Y:S01]  /*8180*/  FMUL R67, R67, R8.reuse ;  /* 0x0000000843437220 */ /* 0x080fe20000400000 */
[----:B------:R0:W-:Y:S01]  /*8190*/  @P3 STG.E.U16 desc[UR12][R2.64+0x2], R27 ;  /* 0x0000021b02003986 */ /* 0x0001e2000c10150c */
        /* <DEDUP_REMOVED lines=21> */
[----:B------:R-:W-:Y:S01]  /*82f0*/  FMUL R73, R73, R8 ;  /* 0x0000000849497220 */ /* 0x000fe20000400000 */
[----:B------:R-:W-:Y:S01]  /*8300*/  F2FP.BF16.F32.PACK_AB R65, RZ, R65 ;  /* 0x00000041ff41723e */ /* 0x000fe200000010ff */
[----:B------:R-:W-:Y:S01]  /*8310*/  @P5 STG.E.U16 desc[UR12][R10.64+0x22], R33 ;  /* 0x000022210a005986 */ /* 0x000fe2000c10150c */
[----:B------:R-:W-:Y:S01]  /*8320*/  ISETP.GT.AND P5, PT, R0, 0x19, P1 ;  /* 0x000000190000780c */ /* 0x000fe20000fa4270 */
[--C-:B0-----:R-:W-:Y:S01]  /*8330*/  @P2 IMAD.MOV.U32 R2, RZ, RZ, R12.reuse ;  /* 0x000000ffff022224 */ /* 0x101fe200078e000c */
[----:B------:R-:W-:Y:S01]  /*8340*/  F2FP.BF16.F32.PACK_AB R66, RZ, R66 ;  /* 0x00000042ff42723e */ /* 0x000fe200000010ff */
[--C-:B------:R-:W-:Y:S01]  /*8350*/  @P2 IMAD.MOV.U32 R3, RZ, RZ, R13.reuse ;  /* 0x000000ffff032224 */ /* 0x100fe200078e000d */
[----:B------:R-:W-:Y:S01]  /*8360*/  F2FP.BF16.F32.PACK_AB R67, RZ, R67 ;  /* 0x00000043ff43723e */ /* 0x000fe200000010ff */
[----:B------:R-:W-:Y:S01]  /*8370*/  FMUL R74, R74, R8 ;  /* 0x000000084a4a7220 */ /* 0x000fe20000400000 */
[----:B------:R-:W-:Y:S01]  /*8380*/  F2FP.BF16.F32.PACK_AB R68, RZ, R68 ;  /* 0x00000044ff44723e */ /* 0x000fe200000010ff */
[-C--:B------:R-:W-:Y:S01]  /*8390*/  FMUL R75, R75, R8.reuse ;  /* 0x000000084b4b7220 */ /* 0x080fe20000400000 */
[----:B------:R0:W-:Y:S01]  /*83a0*/  @P2 STG.E.U16 desc[UR12][R2.64+0x20], R34 ;  /* 0x0000202202002986 */ /* 0x0001e2000c10150c */
        /* <DEDUP_REMOVED lines=9> */
[----:B------:R-:W-:Y:S01]  /*8440*/  FMUL R80, R80, R8 ;  /* 0x0000000850507220 */ /* 0x000fe20000400000 */
[----:B------:R-:W-:Y:S01]  /*8450*/  F2FP.BF16.F32.PACK_AB R73, RZ, R73 ;  /* 0x00000049ff49723e */ /* 0x000fe200000010ff */
[--C-:B0-----:R-:W-:Y:S01]  /*8460*/  @P3 IMAD.MOV.U32 R2, RZ, RZ, R12.reuse ;  /* 0x000000ffff023224 */ /* 0x101fe200078e000c */
[----:B------:R-:W-:Y:S01]  /*8470*/  F2FP.BF16.F32.PACK_AB R74, RZ, R74 ;  /* 0x0000004aff4a723e */ /* 0x000fe200000010ff */
[--C-:B------:R-:W-:Y:S01]  /*8480*/  @P3 IMAD.MOV.U32 R3, RZ, RZ, R13.reuse ;  /* 0x000000ffff033224 */ /* 0x100fe200078e000d */
[----:B------:R-:W-:Y:S01]  /*8490*/  ISETP.GT.AND P6, PT, R0, 0x68, P0 ;  /* 0x000000680000780c */ /* 0x000fe200007c4270 */
[-C--:B------:R-:W-:Y:S01]  /*84a0*/  FMUL R81, R81, R8.reuse ;  /* 0x0000000851517220 */ /* 0x080fe20000400000 */
[----:B------:R-:W-:Y:S01]  /*84b0*/  F2FP.BF16.F32.PACK_AB R75, RZ, R75 ;  /* 0x0000004bff4b723e */ /* 0x000fe200000010ff */
[-C--:B------:R-:W-:Y:S01]  /*84c0*/  FMUL R82, R82, R8.reuse ;  /* 0x0000000852527220 */ /* 0x080fe20000400000 */
[----:B------:R0:W-:Y:S01]  /*84d0*/  @P3 STG.E.U16 desc[UR12][R2.64+0x22], R35 ;  /* 0x0000222302003986 */ /* 0x0001e2000c10150c */
        /* <DEDUP_REMOVED lines=17> */
[----:B------:R-:W-:Y:S01]  /*85f0*/  FMUL R8, R87, R8 ;  /* 0x0000000857087220 */ /* 0x000fe20000400000 */
[----:B------:R0:W-:Y:S01]  /*8600*/  @P2 STG.E.U16 desc[UR12][R2.64+0x30], R38 ;  /* 0x0000302602002986 */ /* 0x0001e2000c10150c */
[----:B------:R-:W-:-:S02]  /*8610*/  ISETP.GT.AND P2, PT, R0, 0x20, P0 ;  /* 0x000000200000780c */ /* 0x000fc40000744270 */
[----:B------:R-:W-:Y:S02]  /*8620*/  F2FP.BF16.F32.PACK_AB R82, RZ, R82 ;  /* 0x00000052ff52723e */ /* 0x000fe400000010ff */
[----:B------:R-:W-:Y:S02]  /*8630*/  F2FP.BF16.F32.PACK_AB R83, RZ, R83 ;  /* 0x00000053ff53723e */ /* 0x000fe400000010ff */
[----:B------:R-:W-:Y:S02]  /*8640*/  F2FP.BF16.F32.PACK_AB R84, RZ, R84 ;  /* 0x00000054ff54723e */ /* 0x000fe400000010ff */
[----:B------:R-:W-:Y:S02]  /*8650*/  F2FP.BF16.F32.PACK_AB R85, RZ, R85 ;  /* 0x00000055ff55723e */ /* 0x000fe400000010ff */
[----:B------:R-:W-:Y:S01]  /*8660*/  F2FP.BF16.F32.PACK_AB R86, RZ, R86 ;  /* 0x00000056ff56723e */ /* 0x000fe200000010ff */
[----:B0-----:R-:W-:Y:S02]  /*8670*/  @P3 IMAD.MOV.U32 R2, RZ, RZ, R12 ;  /* 0x000000ffff023224 */ /* 0x001fe400078e000c */
[----:B------:R-:W-:-:S05]  /*8680*/  @P3 IMAD.MOV.U32 R3, RZ, RZ, R13 ;  /* 0x000000ffff033224 */ /* 0x000fca00078e000d */
[----:B------:R0:W-:Y:S01]  /*8690*/  @P3 STG.E.U16 desc[UR12][R2.64+0x32], R39 ;  /* 0x0000322702003986 */ /* 0x0001e2000c10150c */
[----:B------:R-:W-:-:S03]  /*86a0*/  ISETP.GT.AND P3, PT, R0, 0x21, P0 ;  /* 0x000000210000780c */ /* 0x000fc60000764270 */
[----:B------:R-:W-:Y:S01]  /*86b0*/  @P4 STG.E.U16 desc[UR12][R10.64+0x40], R40 ;  /* 0x000040280a004986 */ /* 0x000fe2000c10150c */
[----:B------:R-:W-:-:S03]  /*86c0*/  ISETP.GT.AND P4, PT, R0, 0x28, P1 ;  /* 0x000000280000780c */ /* 0x000fc60000f84270 */
[----:B------:R-:W-:Y:S01]  /*86d0*/  @P5 STG.E.U16 desc[UR12][R10.64+0x42], R41 ;  /* 0x000042290a005986 */ /* 0x000fe2000c10150c */
[----:B------:R-:W-:Y:S01]  /*86e0*/  ISETP.GT.AND P5, PT, R0, 0x29, P1 ;  /* 0x000000290000780c */ /* 0x000fe20000fa4270 */
[----:B0-----:R-:W-:Y:S02]  /*86f0*/  @P2 IMAD.MOV.U32 R2, RZ, RZ, R12 ;  /* 0x000000ffff022224 */ /* 0x001fe400078e000c */
[----:B------:R-:W-:-:S05]  /*8700*/  @P2 IMAD.MOV.U32 R3, RZ, RZ, R13 ;  /* 0x000000ffff032224 */ /* 0x000fca00078e000d */
[----:B------:R0:W-:Y:S01]  /*8710*/  @P2 STG.E.U16 desc[UR12][R2.64+0x40], R42 ;  /* 0x0000402a02002986 */ /* 0x0001e2000c10150c */
[----:B------:R-:W-:Y:S01]  /*8720*/  ISETP.GT.AND P2, PT, R0, 0x28, P0 ;  /* 0x000000280000780c */ /* 0x000fe20000744270 */
        /* <DEDUP_REMOVED lines=111> */
[C---:B------:R-:W-:Y:S02]  /*8e20*/  ISETP.GT.AND P3, PT, R0.reuse, 0x78, P1 ;  /* 0x000000780000780c */ /* 0x040fe40000f64270 */
[C---:B------:R-:W-:Y:S01]  /*8e30*/  ISETP.GT.AND P1, PT, R0.reuse, 0x79, P1 ;  /* 0x000000790000780c */ /* 0x040fe20000f24270 */
[----:B------:R-:W-:Y:S01]  /*8e40*/  @P4 STG.E.U16 desc[UR12][R10.64+0xe0], R80 ;  /* 0x0000e0500a004986 */ /* 0x000fe2000c10150c */
[C---:B------:R-:W-:Y:S02]  /*8e50*/  ISETP.GT.AND P4, PT, R0.reuse, 0x71, P0 ;  /* 0x000000710000780c */ /* 0x040fe40000784270 */
[----:B------:R-:W-:Y:S01]  /*8e60*/  ISETP.GT.AND P0, PT, R0, 0x79, P0 ;  /* 0x000000790000780c */ /* 0x000fe20000704270 */
[----:B------:R-:W-:Y:S01]  /*8e70*/  @P2 STG.E.U16 desc[UR12][R10.64+0xe2], R81 ;  /* 0x0000e2510a002986 */ /* 0x000fe2000c10150c */
[----:B0-----:R-:W-:Y:S02]  /*8e80*/  @P5 IMAD.MOV.U32 R2, RZ, RZ, R12 ;  /* 0x000000ffff025224 */ /* 0x001fe400078e000c */
[----:B------:R-:W-:-:S05]  /*8e90*/  @P5 IMAD.MOV.U32 R3, RZ, RZ, R13 ;  /* 0x000000ffff035224 */ /* 0x000fca00078e000d */
[----:B------:R0:W-:Y:S02]  /*8ea0*/  @P5 STG.E.U16 desc[UR12][R2.64+0xe0], R82 ;  /* 0x0000e05202005986 */ /* 0x0001e4000c10150c */
[----:B0-----:R-:W-:Y:S02]  /*8eb0*/  @P4 IMAD.MOV.U32 R2, RZ, RZ, R12 ;  /* 0x000000ffff024224 */ /* 0x001fe400078e000c */
[----:B------:R-:W-:-:S05]  /*8ec0*/  @P4 IMAD.MOV.U32 R3, RZ, RZ, R13 ;  /* 0x000000ffff034224 */ /* 0x000fca00078e000d */
[----:B------:R0:W-:Y:S04]  /*8ed0*/  @P4 STG.E.U16 desc[UR12][R2.64+0xe2], R83 ;  /* 0x0000e25302004986 */ /* 0x0001e8000c10150c */
[----:B------:R1:W-:Y:S04]  /*8ee0*/  @P3 STG.E.U16 desc[UR12][R10.64+0xf0], R84 ;  /* 0x0000f0540a003986 */ /* 0x0003e8000c10150c */
[----:B------:R1:W-:Y:S01]  /*8ef0*/  @P1 STG.E.U16 desc[UR12][R10.64+0xf2], R85 ;  /* 0x0000f2550a001986 */ /* 0x0003e2000c10150c */
[----:B0-----:R-:W-:Y:S02]  /*8f00*/  @P6 IMAD.MOV.U32 R2, RZ, RZ, R12 ;  /* 0x000000ffff026224 */ /* 0x001fe400078e000c */
[----:B------:R-:W-:-:S05]  /*8f10*/  @P6 IMAD.MOV.U32 R3, RZ, RZ, R13 ;  /* 0x000000ffff036224 */ /* 0x000fca00078e000d */
[----:B------:R1:W-:Y:S01]  /*8f20*/  @P6 STG.E.U16 desc[UR12][R2.64+0xf0], R86 ;  /* 0x0000f05602006986 */ /* 0x0003e2000c10150c */
[----:B------:R-:W-:Y:S05]  /*8f30*/  @!P0 EXIT ;  /* 0x000000000000894d */ /* 0x000fea0003800000 */
[----:B------:R-:W-:-:S05]  /*8f40*/  F2FP.BF16.F32.PACK_AB R8, RZ, R8 ;  /* 0x00000008ff08723e */ /* 0x000fca00000010ff */
[----:B------:R-:W-:Y:S01]  /*8f50*/  STG.E.U16 desc[UR12][R12.64+0xf2], R8 ;  /* 0x0000f2080c007986 */ /* 0x000fe2000c10150c */
[----:B------:R-:W-:Y:S05]  /*8f60*/  EXIT ;  /* 0x000000000000794d */ /* 0x000fea0003800000 */
.L_x_10:
[----:B------:R-:W-:-:S13]  /*8f70*/  ISETP.NE.AND P0, PT, R4, RZ, PT ;  /* 0x000000ff0400720c */ /* 0x000fda0003f05270 */
[----:B------:R-:W-:Y:S05]  /*8f80*/  @P0 EXIT ;  /* 0x000000000000094d */ /* 0x000fea0003800000 */
[----:B------:R-:W-:Y:S01]  /*8f90*/  ELECT P0, URZ, PT ;  /* 0x00000000003f782f */ /* 0x000fe20003800000 */
[----:B------:R-:W-:-:S12]  /*8fa0*/  BSSY B0, `(.L_x_273) ;  /* 0x0000078000007945 */ /* 0x000fd80003800000 */
[----:B------:R-:W-:Y:S05]  /*8fb0*/  @!P0 BRA `(.L_x_274) ;  /* 0x0000000400d88947 */ /* 0x000fea0003800000 */
[----:B------:R-:W-:Y:S02]  /*8fc0*/  ISETP.GE.AND P0, PT, R2, 0x1, PT ;  /* 0x000000010200780c */ /* 0x000fe40003f06270 */
[----:B------:R-:W-:-:S04]  /*8fd0*/  SHF.R.S32.HI R5, RZ, 0x1f, R6 ;  /* 0x0000001fff057819 */ /* 0x000fc80000011406 */
[----:B------:R-:W-:-:S07]  /*8fe0*/  LEA.HI R4, R5, R6, RZ, 0x7 ;  /* 0x0000000605047211 */ /* 0x000fce00078f38ff */
[----:B------:R-:W-:Y:S05]  /*8ff0*/  @!P0 BRA `(.L_x_274) ;  /* 0x0000000400c88947 */ /* 0x000fea0003800000 */
[----:B------:R-:W2:Y:S01]  /*9000*/  S2R R5, SR_CTAID.X ;  /* 0x0000000000057919 */ /* 0x000ea20000002500 */
[----:B------:R-:W-:Y:S01]  /*9010*/  LOP3.LUT R7, R4, 0xffffff80, RZ, 0xc0, !PT ;  /* 0xffffff8004077812 */ /* 0x000fe200078ec0ff */
[----:B------:R-:W-:Y:S01]  /*9020*/  ULDC UR4, c[0x0][0x384] ;  /* 0x0000e10000047ab9 */ /* 0x000fe20000000800 */
[----:B------:R-:W-:Y:S01]  /*9030*/  LOP3.LUT P0, RZ, R6, 0x1f, RZ, 0xc0, !PT ;  /* 0x0000001f06ff7812 */ /* 0x000fe2000780c0ff */
[----:B0----5:R-:W0:Y:S01]  /*9040*/  S2R R9, SR_CTAID.Y ;  /* 0x0000000000097919 */ /* 0x021e220000002600 */
[----:B------:R-:W-:Y:S01]  /*9050*/  IMAD R4, R10, R11, RZ ;  /* 0x0000000b0a047224 */ /* 0x000fe200078e02ff */
[----:B------:R-:W-:Y:S01]  /*9060*/  ULDC UR5, c[0x0][0x388] ;  /* 0x0000e20000057ab9 */ /* 0x000fe20000000800 */
[----:B------:R-:W-:Y:S01]  /*9070*/  IMAD.IADD R7, R6, 0x1, -R7 ;  /* 0x0000000106077824 */ /* 0x000fe200078e0a07 */
[----:B------:R-:W-:Y:S01]  /*9080*/  LOP3.LUT R22, R0, 0x2, RZ, 0xfc, !PT ;  /* 0x0000000200167812 */ /* 0x000fe200078efcff */
[----:B------:R-:W-:Y:S02]  /*9090*/  IMAD.MOV.U32 R6, RZ, RZ, RZ ;  /* 0x000000ffff067224 */ /* 0x000fe400078e00ff */
[----:B------:R-:W-:Y:S01]  /*90a0*/  IMAD.MOV.U32 R10, RZ, RZ, RZ ;  /* 0x000000ffff0a7224 */ /* 0x000fe200078e00ff */
[----:B------:R-:W-:Y:S01]  /*90b0*/  ISETP.NE.AND P1, PT, R7, RZ, PT ;  /* 0x000000ff0700720c */ /* 0x000fe20003f25270 */
[----:B------:R-:W-:Y:S01]  /*90c0*/  IMAD R4, R3, R4, 0x1 ;  /* 0x0000000103047424 */ /* 0x000fe200078e0204 */
[----:B------:R-:W-:Y:S01]  /*90d0*/  ISETP.NE.OR P0, PT, R7, RZ, !P0 ;  /* 0x000000ff0700720c */ /* 0x000fe20004705670 */
[----:B------:R-:W-:-:S02]  /*90e0*/  IMAD.MOV.U32 R7, RZ, RZ, 0x1 ;  /* 0x00000001ff077424 */ /* 0x000fc400078e00ff */
[----:B--2---:R-:W-:-:S04]  /*90f0*/  IMAD.SHL.U32 R18, R5, 0x80, RZ ;  /* 0x0000008005127824 */ /* 0x004fc800078e00ff */
[----:B------:R-:W-:-:S04]  /*9100*/  IMAD.HI.U32 R5, R18, UR4, RZ ;  /* 0x0000000412057c27 */ /* 0x000fc8000f8e00ff */
[----:B0-----:R-:W-:Y:S01]  /*9110*/  IMAD.SHL.U32 R19, R9, 0x80, RZ ;  /* 0x0000008009137824 */ /* 0x001fe200078e00ff */
[----:B-1----:R-:W-:Y:S02]  /*9120*/  CS2R R8, SRZ ;  /* 0x0000000000087805 */ /* 0x002fe4000001ff00 */
[----:B------:R-:W-:Y:S01]  /*9130*/  SHF.R.U32.HI R5, RZ, UR5, R5 ;  /* 0x00000005ff057c19 */ /* 0x000fe20008011605 */
[----:B------:R-:W-:-:S07]  /*9140*/  VIADD R20, R19, 0x40 ;  /* 0x0000004013147836 */ /* 0x000fce0000000000 */
.L_x_278:
[----:B------:R-:W0:Y:S01]  /*9150*/  S2R R12, SR_CgaCtaId ;  /* 0x00000000000c7919 */ /* 0x000e220000008800 */
[----:B------:R-:W-:-:S04]  /*9160*/  MOV R11, 0x400 ;  /* 0x00000400000b7802 */ /* 0x000fc80000000f00 */
[----:B0-----:R-:W-:Y:S02]  /*9170*/  LEA R21, R12, R11, 0x18 ;  /* 0x0000000b0c157211 */ /* 0x001fe400078ec0ff */
[----:B------:R-:W-:-:S03]  /*9180*/  SHF.L.U32 R11, R7, 0x1f, RZ ;  /* 0x0000001f070b7819 */ /* 0x000fc600000006ff */
[----:B------:R-:W-:-:S07]  /*9190*/  IMAD R12, R6, 0x8, R21 ;  /* 0x00000008060c7824 */ /* 0x000fce00078e0215 */
.L_x_275:
[----:B0-----:R0:W1:Y:S02]  /*91a0*/  SYNCS.PHASECHK.TRANS64.TRYWAIT P2, [R12+URZ+0x38070], R11 ;  /* 0x0380700b0c0075a7 */ /* 0x001064000804017f */
[----:B-1----:R-:W-:Y:S05]  /*91b0*/  @!P2 NANOSLEEP.SYNCS 0x989680 ;  /* 0x009896800000a95d */ /* 0x002fea0003900000 */
[----:B------:R-:W1:Y:S02]  /*91c0*/  @!P2 SYNCS.PHASECHK.TRANS64 P2, [R12+URZ+0x38070], R11 ;  /* 0x0380700b0c00a5a7 */ /* 0x000e64000804007f */
[----:B-1----:R-:W-:Y:S05]  /*91d0*/  @!P2 BRA `(.L_x_275) ;  /* 0xfffffffc00f0a947 */ /* 0x002fea000383ffff */
[----:B0-----:R-:W0:Y:S02]  /*91e0*/  @!P1 LDC R11, c[0x0][0x500] ;  /* 0x00014000ff0b9b82 */ /* 0x001e240000000800 */
[----:B0-----:R0:W-:Y:S02]  /*91f0*/  @!P1 SYNCS.ARRIVE.TRANS64 RZ, [R12+URZ+0x38000], R11 ;  /* 0x0380000b0cff99a7 */ /* 0x0011e4000800003f */
[----:B0-----:R-:W-:-:S04]  /*9200*/  PRMT R11, R22, 0x9910, RZ ;  /* 0x00009910160b7816 */ /* 0x001fc800000000ff */
[----:B------:R-:W-:-:S13]  /*9210*/  ISETP.NE.AND P2, PT, R11, 0x2, PT ;  /* 0x000000020b00780c */ /* 0x000fda0003f45270 */
[----:B------:R-:W-:Y:S05]  /*9220*/  @P2 BRA `(.L_x_276) ;  /* 0x0000000000042947 */ /* 0x000fea0003800000 */
[----:B------:R-:W-:Y:S01]  /*9230*/  BPT.TRAP 0x1 ;  /* 0x000000040000795c */ /* 0x000fe20000300000 */
.L_x_276:
[----:B------:R-:W-:Y:S05]  /*9240*/  @P0 BRA `(.L_x_277) ;  /* 0x0000000000040947 */ /* 0x000fea0003800000 */
[----:B------:R-:W-:Y:S01]  /*9250*/  BPT.TRAP 0x1 ;  /* 0x000000040000795c */ /* 0x000fe20000300000 */
.L_x_277:
[----:B------:R-:W0:Y:S01]  /*9260*/  LDC R13, c[0x0][0x380] ;  /* 0x0000e000ff0d7b82 */ /* 0x000e220000000800 */
[----:B------:R-:W-:Y:S01]  /*9270*/  R2UR UR4, R5 ;  /* 0x00000000050472ca */ /* 0x000fe200000e0000 */
[----:B------:R-:W-:Y:S01]  /*9280*/  ULDC UR28, c[0x0][0x38c] ;  /* 0x0000e300001c7ab9 */ /* 0x000fe20000000800 */
[----:B------:R-:W-:Y:S01]  /*9290*/  R2UR UR10, R18 ;  /* 0x00000000120a72ca */ /* 0x000fe200000e0000 */
[----:B------:R-:W-:Y:S01]  /*92a0*/  UISETP.NE.AND UP0, UPT, UR28, 0x1, UPT ;  /* 0x000000011c00788c */ /* 0x000fe2000bf05270 */
[----:B------:R-:W-:Y:S01]  /*92b0*/  R2UR UR25, R12 ;  /* 0x000000000c1972ca */ /* 0x000fe200000e0000 */
[----:B------:R-:W-:Y:S01]  /*92c0*/  ULDC.64 UR14, c[0x0][0x198] ;  /* 0x00006600000e7ab9 */ /* 0x000fe20000000a00 */
[C---:B------:R-:W-:Y:S01]  /*92d0*/  R2UR UR26, R10.reuse ;  /* 0x000000000a1a72ca */ /* 0x040fe200000e0000 */
[----:B------:R-:W1:Y:S01]  /*92e0*/  LDC.64 R14, c[0x0][0x3b8] ;  /* 0x0000ee00ff0e7b82 */ /* 0x000e620000000a00 */
[----:B------:R-:W-:Y:S01]  /*92f0*/  VIADD R10, R10, 0x1 ;  /* 0x000000010a0a7836 */ /* 0x000fe20000000000 */
[----:B------:R-:W-:Y:S01]  /*9300*/  R2UR UR7, R21 ;  /* 0x00000000150772ca */ /* 0x000fe200000e0000 */
[----:B------:R-:W-:Y:S01]  /*9310*/  VIADD R4, R4, 0xffffffff ;  /* 0xffffffff04047836 */ /* 0x000fe20000000000 */
[----:B------:R-:W-:Y:S01]  /*9320*/  R2UR UR24, R6 ;  /* 0x00000000061872ca */ /* 0x000fe200000e0000 */
[----:B------:R-:W-:Y:S01]  /*9330*/  ULDC.64 UR16, c[0x0][0x3b0] ;  /* 0x0000ec0000107ab9 */ /* 0x000fe20000000a00 */
[----:B------:R-:W-:Y:S01]  /*9340*/  R2UR UR20, R9 ;  /* 0x00000000091472ca */ /* 0x000fe200000e0000 */
[----:B------:R-:W-:Y:S01]  /*9350*/  @UP0 ULDC.64 UR12, c[0x0][0x390] ;  /* 0x0000e400000c0ab9 */ /* 0x000fe20000000a00 */
[----:B------:R-:W1:Y:S01]  /*9360*/  LDC.64 R16, c[0x0][0x3d8] ;  /* 0x0000f600ff107b82 */ /* 0x000e620000000a00 */
[----:B------:R-:W-:Y:S01]  /*9370*/  R2UR UR21, R8 ;  /* 0x00000000081572ca */ /* 0x000fe200000e0000 */
[----:B------:R-:W-:Y:S01]  /*9380*/  ULDC.64 UR22, c[0x0][0x3d0] ;  /* 0x0000f40000167ab9 */ /* 0x000fe20000000a00 */
[----:B------:R-:W-:Y:S01]  /*9390*/  R2UR UR18, R19 ;  /* 0x00000000131272ca */ /* 0x000fe200000e0000 */
[----:B------:R-:W-:Y:S01]  /*93a0*/  USHF.L.U32 UR26, UR26, 0x5, URZ ;  /* 0x000000051a1a7899 */ /* 0x000fe2000800063f */
[----:B------:R-:W-:Y:S01]  /*93b0*/  ISETP.GT.AND P5, PT, R4, 0x1, PT ;  /* 0x000000010400780c */ /* 0x000fe20003fa4270 */
[----:B------:R-:W-:Y:S01]  /*93c0*/  UIADD3 UR25, UR25, 0x38000, URZ ;  /* 0x0003800019197890 */ /* 0x000fe2000fffe03f */
[----:B------:R-:W-:Y:S01]  /*93d0*/  VIADD R6, R6, 0x1 ;  /* 0x0000000106067836 */ /* 0x000fe20000000000 */
[----:B0-----:R-:W-:Y:S01]  /*93e0*/  ISETP.NE.AND P2, PT, R13, 0x1, PT ;  /* 0x000000010d00780c */ /* 0x001fe20003f45270 */
[----:B------:R-:W-:Y:S01]  /*93f0*/  ULEA UR24, UR24, UR7, 0xd ;  /* 0x0000000718187291 */ /* 0x000fe2000f8e683f */
[----:B------:R-:W-:-:S02]  /*9400*/  UMOV UR5, 0x10000000 ;  /* 0x1000000000057882 */ /* 0x000fc40000000000 */
[C---:B------:R-:W-:Y:S01]  /*9410*/  ISETP.NE.AND P4, PT, R6.reuse, 0xe, PT ;  /* 0x0000000e0600780c */ /* 0x040fe20003f85270 */
[----:B------:R-:W-:Y:S01]  /*9420*/  UMOV UR19, UR26 ;  /* 0x0000001a00137c82 */ /* 0x000fe20008000000 */
[----:B------:R-:W-:Y:S02]  /*9430*/  UMOV UR11, UR26 ;  /* 0x0000001a000b7c82 */ /* 0x000fe40008000000 */
[----:B------:R-:W-:-:S05]  /*9440*/  SEL R6, R6, RZ, P4 ;  /* 0x000000ff06067207 */ /* 0x000fca0002000000 */
[----:B------:R-:W-:Y:S01]  /*9450*/  @P2 IMAD.U32 R11, RZ, RZ, UR4 ;  /* 0x00000004ff0b2e24 */ /* 0x000fe2000f8e00ff */
[----:B------:R-:W-:Y:S01]  /*9460*/  UMOV UR4, 0x0 ;  /* 0x0000000000047882 */ /* 0x000fe20000000000 */
[----:B-1----:R-:W-:-:S03]  /*9470*/  IMAD R12, R8, R15, R17 ;  /* 0x0000000f080c7224 */ /* 0x002fc600078e0211 */
[----:B------:R-:W-:Y:S01]  /*9480*/  @P2 R2UR UR10, R11 ;  /* 0x000000000b0a22ca */ /* 0x000fe200000e0000 */
[----:B------:R-:W-:Y:S01]  /*9490*/  IMAD R11, R9, R14, R16 ;  /* 0x0000000e090b7224 */ /* 0x000fe200078e0210 */
[C---:B------:R-:W-:Y:S02]  /*94a0*/  ISETP.NE.AND P2, PT, R10.reuse, R3, PT ;  /* 0x000000030a00720c */ /* 0x040fe40003f45270 */
[----:B------:R-:W-:Y:S02]  /*94b0*/  SEL R14, RZ, 0x1, P4 ;  /* 0x00000001ff0e7807 */ /* 0x000fe40002000000 */
[----:B------:R-:W-:Y:S02]  /*94c0*/  PRMT R11, R11, 0x40, R12 ;  /* 0x000000400b0b7816 */ /* 0x000fe4000000000c */
[----:B------:R-:W0:Y:S01]  /*94d0*/  LDC R12, c[0x0][0x3c8] ;  /* 0x0000f200ff0c7b82 */ /* 0x000e220000000800 */
[----:B------:R-:W-:Y:S02]  /*94e0*/  LOP3.LUT R7, R7, R14, RZ, 0x3c, !PT ;  /* 0x0000000e07077212 */ /* 0x000fe400078e3cff */
[----:B------:R-:W-:-:S02]  /*94f0*/  SEL R10, R10, RZ, P2 ;  /* 0x000000ff0a0a7207 */ /* 0x000fc40001000000 */
[----:B------:R-:W-:Y:S02]  /*9500*/  UIADD3 UR6, -UR10, URZ, URZ ;  /* 0x0000003f0a067290 */ /* 0x000fe4000fffe13f */
[----:B------:R-:W-:Y:S02]  /*9510*/  UIMAD.WIDE.U32 UR8, UR10, UR12, URZ ;  /* 0x0000000c0a0872a5 */ /* 0x000fe4000f8e003f */
[----:B------:R-:W-:Y:S01]  /*9520*/  UMOV UR29, UR10 ;  /* 0x0000000a001d7c82 */ /* 0x000fe20008000000 */
[----:B------:R-:W-:Y:S01]  /*9530*/  UMOV UR12, UR20 ;  /* 0x00000014000c7c82 */ /* 0x000fe20008000000 */
[----:B------:R-:W-:Y:S01]  /*9540*/  IMAD R13, R13, UR6, R18 ;  /* 0x000000060d0d7c24 */ /* 0x000fe2000f8e0212 */
[----:B------:R-:W-:Y:S02]  /*9550*/  @UP0 USHF.R.U32.HI UR29, URZ, UR13, UR9 ;  /* 0x0000000d3f1d0299 */ /* 0x000fe40008011609 */
[----:B------:R-:W-:Y:S01]  /*9560*/  R2UR UR9, R11 ;  /* 0x000000000b0972ca */ /* 0x000fe200000e0000 */
[----:B------:R-:W-:Y:S01]  /*9570*/  VIADD R11, R9, 0x1 ;  /* 0x00000001090b7836 */ /* 0x000fe20000000000 */
[----:B------:R-:W-:Y:S01]  /*9580*/  R2UR UR27, R13 ;  /* 0x000000000d1b72ca */ /* 0x000fe200000e0000 */
[----:B------:R-:W-:Y:S01]  /*9590*/  UIADD3 UR8, -UR29, URZ, URZ ;  /* 0x0000003f1d087290 */ /* 0x000fe2000fffe13f */
[----:B------:R-:W-:Y:S01]  /*95a0*/  @P2 IMAD.MOV R11, RZ, RZ, R9 ;  /* 0x000000ffff0b2224 */ /* 0x000fe200078e0209 */
[----:B------:R-:W-:-:S02]  /*95b0*/  UIADD3 UR6, UP1, UR14, 0xf0, URZ ;  /* 0x000000f00e067890 */ /* 0x000fc4000ff3e03f */
[----:B------:R-:W-:Y:S01]  /*95c0*/  UIMAD UR28, UR28, UR8, UR10 ;  /* 0x000000081c1c72a4 */ /* 0x000fe2000f8e020a */
[----:B------:R-:W-:Y:S01]  /*95d0*/  R2UR UR10, R20 ;  /* 0x00000000140a72ca */ /* 0x000fe200000e0000 */
[----:B------:R-:W-:Y:S01]  /*95e0*/  UIADD3 UR14, UP2, UR14, 0x1f0, URZ ;  /* 0x000001f00e0e7890 */ /* 0x000fe2000ff5e03f */
[C---:B0-----:R-:W-:Y:S01]  /*95f0*/  ISETP.NE.AND P3, PT, R11.reuse, R12, PT ;  /* 0x0000000c0b00720c */ /* 0x041fe20003f65270 */
[----:B------:R-:W-:Y:S01]  /*9600*/  UIADD3.X UR7, URZ, UR15, URZ, UP1, !UPT ;  /* 0x0000000f3f077290 */ /* 0x000fe20008ffe43f */
[----:B------:R-:W-:Y:S01]  /*9610*/  VIADD R12, R8, 0x1 ;  /* 0x00000001080c7836 */ /* 0x000fe20000000000 */
[----:B------:R-:W-:Y:S01]  /*9620*/  UIMAD UR28, UR28, UR17, UR23 ;  /* 0x000000111c1c72a4 */ /* 0x000fe2000f8e0217 */
[----:B------:R-:W-:Y:S01]  /*9630*/  SEL R9, R11, RZ, P3 ;  /* 0x000000ff0b097207 */ /* 0x000fe20001800000 */
[----:B------:R-:W-:Y:S02]  /*9640*/  UIMAD UR27, UR27, UR16, UR22 ;  /* 0x000000101b1b72a4 */ /* 0x000fe4000f8e0216 */
[----:B------:R-:W-:-:S02]  /*9650*/  UPRMT UR22, UR9, 0x5410, URZ ;  /* 0x0000541009167896 */ /* 0x000fc4000800003f */
[----:B------:R-:W-:Y:S02]  /*9660*/  UIADD3.X UR15, URZ, UR15, URZ, UP2, !UPT ;  /* 0x0000000f3f0f7290 */ /* 0x000fe400097fe43f */
[----:B------:R-:W-:Y:S02]  /*9670*/  UIADD3 UR16, UR24, 0x1c000, URZ ;  /* 0x0001c00018107890 */ /* 0x000fe4000fffe03f */
[----:B------:R-:W-:Y:S01]  /*9680*/  UIADD3 UR8, UR24, 0x1d000, URZ ;  /* 0x0001d00018087890 */ /* 0x000fe2000fffe03f */
[----:B------:R-:W-:Y:S01]  /*9690*/  @P3 IMAD.MOV R12, RZ, RZ, R8 ;  /* 0x000000ffff0c3224 */ /* 0x000fe200078e0208 */
[----:B------:R-:W-:Y:S01]  /*96a0*/  UMOV UR17, UR25 ;  /* 0x0000001900117c82 */ /* 0x000fe20008000000 */
[----:B------:R2:W-:Y:S01]  /*96b0*/  UTMALDG.4D.IM2COL [UR24], [UR6], UR22 ;  /* 0x00000018060073b4 */ /* 0x0005e20008058016 */
[----:B------:R-:W-:Y:S01]  /*96c0*/  UMOV UR13, UR21 ;  /* 0x00000015000d7c82 */ /* 0x000fe20008000000 */
[----:B------:R-:W-:Y:S01]  /*96d0*/  UMOV UR9, UR25 ;  /* 0x0000001900097c82 */ /* 0x000fe20008000000 */
[----:B------:R-:W-:Y:S01]  /*96e0*/  IMAD.MOV.U32 R8, RZ, RZ, R12 ;  /* 0x000000ffff087224 */ /* 0x000fe200078e000c */
[----:B------:R2:W-:Y:S02]  /*96f0*/  UTMALDG.4D [UR16], [UR14], desc[UR4] ;  /* 0x000004100e0075b4 */ /* 0x0005e40008019000 */
[----:B------:R2:W-:Y:S02]  /*9700*/  UTMALDG.4D [UR8], [UR14], desc[UR4] ;  /* 0x000004080e0075b4 */ /* 0x0005e40008019000 */
[----:B--2---:R-:W-:Y:S05]  /*9710*/  @P5 BRA `(.L_x_278) ;  /* 0xfffffff8008c5947 */ /* 0x004fea000383ffff */
.L_x_274:
[----:B------:R-:W-:Y:S05]  /*9720*/  BSYNC B0 ;  /* 0x0000000000007941 */ /* 0x000fea0003800000 */
.L_x_273:
[----:B------:R-:W-:Y:S01]  /*9730*/  ISETP.GE.U32.AND P0, PT, R2, 0xe, PT ;  /* 0x0000000e0200780c */ /* 0x000fe20003f06070 */
[----:B------:R-:W-:-:S12]  /*9740*/  IMAD.MOV.U32 R3, RZ, RZ, 0x1 ;  /* 0x00000001ff037424 */ /* 0x000fd800078e00ff */
[----:B------:R-:W-:Y:S05]  /*9750*/  @!P0 BRA `(.L_x_279) ;  /* 0x00000000001c8947 */ /* 0x000fea0003800000 */
[----:B------:R-:W-:-:S05]  /*9760*/  SHF.R.U32.HI R4, RZ, 0x1, R2 ;  /* 0x00000001ff047819 */ /* 0x000fca0000011602 */
[----:B------:R-:W-:-:S05]  /*9770*/  IMAD.WIDE.U32 R4, R4, -0x6db6db6d, RZ ;  /* 0x9249249304047825 */ /* 0x000fca00078e00ff */
[----:B------:R-:W-:-:S04]  /*9780*/  SHF.R.U32.HI R3, RZ, 0x2, R5 ;  /* 0x00000002ff037819 */ /* 0x000fc80000011605 */
[----:B------:R-:W-:-:S04]  /*9790*/  LOP3.LUT R3, R3, 0x1, RZ, 0xc0, !PT ;  /* 0x0000000103037812 */ /* 0x000fc800078ec0ff */
[----:B------:R-:W-:-:S04]  /*97a0*/  ISETP.NE.U32.AND P0, PT, R3, 0x1, PT ;  /* 0x000000010300780c */ /* 0x000fc80003f05070 */
[----:B------:R-:W-:-:S04]  /*97b0*/  ISETP.NE.U32.AND.EX P0, PT, RZ, RZ, PT, P0 ;  /* 0x000000ffff00720c */ /* 0x000fc80003f05100 */
[----:B------:R-:W-:-:S09]  /*97c0*/  SEL R3, RZ, 0x1, !P0 ;  /* 0x00000001ff037807 */ /* 0x000fd20004000000 */
.L_x_279:
[----:B------:R-:W-:Y:S05]  /*97d0*/  WARPSYNC.ALL ;  /* 0x0000000000007948 */ /* 0x000fea0003800000 */
[----:B------:R-:W-:-:S13]  /*97e0*/  ELECT P0, URZ, PT ;  /* 0x00000000003f782f */ /* 0x000fda0003800000 */
[----:B------:R-:W-:Y:S05]  /*97f0*/  @!P0 EXIT ;  /* 0x000000000000894d */ /* 0x000fea0003800000 */
[----:B------:R-:W-:-:S04]  /*9800*/  LOP3.LUT R0, R0, 0x2, RZ, 0xfc, !PT ;  /* 0x0000000200007812 */ /* 0x000fc800078efcff */
[----:B------:R-:W-:-:S13]  /*9810*/  ISETP.NE.AND P0, PT, R0, 0x3, PT ;  /* 0x000000030000780c */ /* 0x000fda0003f05270 */
[----:B------:R-:W-:Y:S05]  /*9820*/  @!P0 BRA `(.L_x_280) ;  /* 0x0000000000048947 */ /* 0x000fea0003800000 */
[----:B------:R-:W-:Y:S01]  /*9830*/  BPT.TRAP 0x1 ;  /* 0x000000040000795c */ /* 0x000fe20000300000 */
.L_x_280:
[----:B------:R-:W2:Y:S01]  /*9840*/  S2R R7, SR_CgaCtaId ;  /* 0x0000000000077919 */ /* 0x000ea20000008800 */
[----:B------:R-:W-:Y:S02]  /*9850*/  SHF.R.U32.HI R4, RZ, 0x1, R2 ;  /* 0x00000001ff047819 */ /* 0x000fe40000011602 */
[----:B------:R-:W-:-:S03]  /*9860*/  MOV R0, 0x400 ;  /* 0x0000040000007802 */ /* 0x000fc60000000f00 */
[----:B------:R-:W-:-:S05]  /*9870*/  IMAD.WIDE.U32 R4, R4, -0x6db6db6d, RZ ;  /* 0x9249249304047825 */ /* 0x000fca00078e00ff */
[----:B------:R-:W-:-:S05]  /*9880*/  SHF.R.U32.HI R5, RZ, 0x2, R5 ;  /* 0x00000002ff057819 */ /* 0x000fca0000011605 */
[----:B------:R-:W-:Y:S01]  /*9890*/  IMAD R2, R5, -0xe, R2 ;  /* 0xfffffff205027824 */ /* 0x000fe200078e0202 */
[----:B--2---:R-:W-:Y:S02]  /*98a0*/  LEA R0, R7, R0, 0x18 ;  /* 0x0000000007007211 */ /* 0x004fe400078ec0ff */
[----:B------:R-:W-:-:S03]  /*98b0*/  SHF.L.U32 R7, R3, 0x1f, RZ ;  /* 0x0000001f03077819 */ /* 0x000fc600000006ff */
[----:B------:R-:W-:-:S04]  /*98c0*/  VIADD R5, R0, 0x38070 ;  /* 0x0003807000057836 */ /* 0x000fc80000000000 */
[----:B------:R-:W-:-:S07]  /*98d0*/  IMAD R0, R2, 0x8, R5 ;  /* 0x0000000802007824 */ /* 0x000fce00078e0205 */
.L_x_281:
[----:B--2---:R2:W3:Y:S02]  /*98e0*/  SYNCS.PHASECHK.TRANS64.TRYWAIT P0, [R0+URZ], R7 ;  /* 0x00000007000075a7 */ /* 0x0044e4000800017f */
[----:B---3--:R-:W-:Y:S05]  /*98f0*/  @!P0 NANOSLEEP.SYNCS 0x989680 ;  /* 0x009896800000895d */ /* 0x008fea0003900000 */
[----:B------:R-:W3:Y:S02]  /*9900*/  @!P0 SYNCS.PHASECHK.TRANS64 P0, [R0+URZ], R7 ;  /* 0x00000007000085a7 */ /* 0x000ee4000800007f */
[----:B---3--:R-:W-:Y:S05]  /*9910*/  @!P0 BRA `(.L_x_281) ;  /* 0xfffffffc00f08947 */ /* 0x008fea000383ffff */
[----:B------:R-:W-:-:S05]  /*9920*/  VIADD R2, R2, 0x1 ;  /* 0x0000000102027836 */ /* 0x000fca0000000000 */
[----:B------:R-:W-:-:S04]  /*9930*/  ISETP.NE.AND P0, PT, R2, 0xe, PT ;  /* 0x0000000e0200780c */ /* 0x000fc80003f05270 */
[----:B--2---:R-:W-:Y:S02]  /*9940*/  SEL R0, RZ, 0x1, P0 ;  /* 0x00000001ff007807 */ /* 0x004fe40000000000 */
[----:B------:R-:W-:Y:S02]  /*9950*/  SEL R2, R2, RZ, P0 ;  /* 0x000000ff02027207 */ /* 0x000fe40000000000 */
[----:B------:R-:W-:-:S03]  /*9960*/  LOP3.LUT R7, R3, R0, RZ, 0x3c, !PT ;  /* 0x0000000003077212 */ /* 0x000fc600078e3cff */
[----:B------:R-:W-:Y:S01]  /*9970*/  IMAD R0, R2, 0x8, R5 ;  /* 0x0000000802007824 */ /* 0x000fe200078e0205 */
[----:B------:R-:W-:-:S07]  /*9980*/  SHF.L.U32 R3, R7, 0x1f, RZ ;  /* 0x0000001f07037819 */ /* 0x000fce00000006ff */
.L_x_282:
        /* <DEDUP_REMOVED lines=11> */
.L_x_283:
        /* <DEDUP_REMOVED lines=11> */
.L_x_284:
        /* <DEDUP_REMOVED lines=11> */
.L_x_285:
        /* <DEDUP_REMOVED lines=11> */
.L_x_286:
        /* <DEDUP_REMOVED lines=11> */
.L_x_287:
        /* <DEDUP_REMOVED lines=11> */
.L_x_288:
        /* <DEDUP_REMOVED lines=11> */
.L_x_289:
        /* <DEDUP_REMOVED lines=11> */
.L_x_290:
        /* <DEDUP_REMOVED lines=11> */
.L_x_291:
        /* <DEDUP_REMOVED lines=11> */
.L_x_292:
        /* <DEDUP_REMOVED lines=11> */
.L_x_293:
        /* <DEDUP_REMOVED lines=11> */
.L_x_294:
[----:B--2---:R2:W3:Y:S02]  /*a1d0*/  SYNCS.PHASECHK.TRANS64.TRYWAIT P0, [R2+URZ], R3 ;  /* 0x00000003020075a7 */ /* 0x0044e4000800017f */
[----:B---3--:R-:W-:Y:S05]  /*a1e0*/  @!P0 NANOSLEEP.SYNCS 0x989680 ;  /* 0x009896800000895d */ /* 0x008fea0003900000 */
[----:B------:R-:W3:Y:S02]  /*a1f0*/  @!P0 SYNCS.PHASECHK.TRANS64 P0, [R2+URZ], R3 ;  /* 0x00000003020085a7 */ /* 0x000ee4000800007f */
[----:B---3--:R-:W-:Y:S05]  /*a200*/  @P0 EXIT ;  /* 0x000000000000094d */ /* 0x008fea0003800000 */
[----:B------:R-:W-:Y:S05]  /*a210*/  BRA `(.L_x_294) ;  /* 0xfffffffc00ec7947 */ /* 0x000fea000383ffff */
.L_x_295:
[----:B------:R-:W-:-:S00]  /*a220*/  BRA `(.L_x_295) ;  /* 0xfffffffc00fc7947 */ /* 0x000fc0000383ffff */
[----:B------:R-:W-:-:S00]  /*a230*/  NOP ;  /* 0x0000000000007918 */ /* 0x000fc00000000000 */
        /* <DEDUP_REMOVED lines=12> */
.L_x_296:


//--------------------- .nv.shared._ZN7cutlass13device_kernelINS_4conv6kernel13ConvUniversalINS1_16ConvProblemShapeILNS1_8OperatorE1ELi2EEENS1_10collective14CollectiveConvINS1_46MainloopSm90TmaGmmaWarpSpecializedImplicitGemmILS5_1ELi14ELi2EN4cute5tupleIJNSA_1CILi1EEESD_SD_EEENS1_36KernelImplicitTmaWarpSpecializedSm90ELi1EEENSB_IJNSC_ILi128EEESH_NSB_IJNSC_ILi32EEEEEEEEENS_10bfloat16_tESL_NSA_8TiledMMAINSA_8MMA_AtomIJNSA_4SM904GMMA28MMA_64x128x16_F32BF16BF16_SSILNSP_5MajorE0ELSR_1ELNSP_7ScaleInE1ELSS_1EEEEEENSA_6LayoutISE_NSB_IJNSC_ILi0EEESW_SW_EEEEENSB_IJNSA_10UnderscoreESZ_SZ_EEEEENS7_6detail26Sm90ImplicitGemmTileTraitsINSA_20SM90_TMA_LOAD_IM2COLENSA_14ComposedLayoutINSA_7SwizzleILi2ELi4ELi3EEENSA_18smem_ptr_flag_bitsILi16EEENSV_INSB_IJNSB_IJNSC_ILi8EEENSC_ILi16EEEEEENSB_IJSI_SD_EEENSB_IJSD_NSC_ILi14EEEEEEEEENSB_IJNSB_IJSI_NSC_ILi256EEEEEENSB_IJSD_SW_EEENSB_IJSW_NSC_ILi4096EEEEEEEEEEEEEvEENS13_INSA_13SM90_TMA_LOADENS15_INS16_ILi3ELi4ELi3EEES19_NSV_INSB_IJNSB_IJNSC_ILi64EEENSC_ILi2EEEEEENSB_IJS1A_NSC_ILi4EEEEEES1F_EEENSB_IJNSB_IJSD_NSC_ILi2048EEEEEENSB_IJS1S_NSC_ILi512EEEEEES1L_EEEEEEEvEEEENS_8epilogue10collective6detail29Sm90TmaWarpSpecializedAdapterINS28_15DefaultEpilogueISL_NSB_IJNSB_IJlllEEESD_SW_EEES2D_NS27_6thread17LinearCombinationISL_Li1EffLNS2E_9ScaleType4KindE0ELNS_15FloatRoundStyleE2ESL_EENS_4gemm15EpilogueDefaultEEEEEvvEEEEvNT_6ParamsE --------------------------
	.section	.nv.shared._ZN7cutlass13device_kernelINS_4conv6kernel13ConvUniversalINS1_16ConvProblemShapeILNS1_8OperatorE1ELi2EEENS1_10collective14CollectiveConvINS1_46MainloopSm90TmaGmmaWarpSpecializedImplicitGemmILS5_1ELi14ELi2EN4cute5tupleIJNSA_1CILi1EEESD_SD_EEENS1_36KernelImplicitTmaWarpSpecializedSm90ELi1EEENSB_IJNSC_ILi128EEESH_NSB_IJNSC_ILi32EEEEEEEEENS_10bfloat16_tESL_NSA_8TiledMMAINSA_8MMA_AtomIJNSA_4SM904GMMA28MMA_64x128x16_F32BF16BF16_SSILNSP_5MajorE0ELSR_1ELNSP_7ScaleInE1ELSS_1EEEEEENSA_6LayoutISE_NSB_IJNSC_ILi0EEESW_SW_EEEEENSB_IJNSA_10UnderscoreESZ_SZ_EEEEENS7_6detail26Sm90ImplicitGemmTileTraitsINSA_20SM90_TMA_LOAD_IM2COLENSA_14ComposedLayoutINSA_7SwizzleILi2ELi4ELi3EEENSA_18smem_ptr_flag_bitsILi16EEENSV_INSB_IJNSB_IJNSC_ILi8EEENSC_ILi16EEEEEENSB_IJSI_SD_EEENSB_IJSD_NSC_ILi14EEEEEEEEENSB_IJNSB_IJSI_NSC_ILi256EEEEEENSB_IJSD_SW_EEENSB_IJSW_NSC_ILi4096EEEEEEEEEEEEEvEENS13_INSA_13SM90_TMA_LOADENS15_INS16_ILi3ELi4ELi3EEES19_NSV_INSB_IJNSB_IJNSC_ILi64EEENSC_ILi2EEEEEENSB_IJS1A_NSC_ILi4EEEEEES1F_EEENSB_IJNSB_IJSD_NSC_ILi2048EEEEEENSB_IJS1S_NSC_ILi512EEEEEES1L_EEEEEEEvEEEENS_8epilogue10collective6detail29Sm90TmaWarpSpecializedAdapterINS28_15DefaultEpilogueISL_NSB_IJNSB_IJlllEEESD_SW_EEES2D_NS27_6thread17LinearCombinationISL_Li1EffLNS2E_9ScaleType4KindE0ELNS_15FloatRoundStyleE2ESL_EENS_4gemm15EpilogueDefaultEEEEEvvEEEEvNT_6ParamsE,"aw",@nobits
	.sectionflags	@""
	.align	16
	.zero		1024


//--------------------- .nv.shared.reserved.0     --------------------------
	.section	.nv.shared.reserved.0,"aw",@nobits
	.weak		__nv_reservedSMEM_offset_0_alias
	.size		__nv_reservedSMEM_offset_0_alias, 0, 0
	.other		__nv_reservedSMEM_offset_0_alias,@"STO_CUDA_RESERVED_SHARED STV_DEFAULT"
__nv_reservedSMEM_offset_0_alias:
	.zero		0


//--------------------- .nv.global                --------------------------
	.section	.nv.global,"aw",@nobits
.nv.global:
	.type		_ZN39_INTERNAL_5fe350e4_4_k_cu_9203318e_33944cute1_E,@object
	.size		_ZN39_INTERNAL_5fe350e4_4_k_cu_9203318e_33944cute1_E,(_ZN39_INTERNAL_5fe350e4_4_k_cu_9203318e_33944cuda3std3__45__cpo6cbeginE - _ZN39_INTERNAL_5fe350e4_4_k_cu_9203318e_33944cute1_E)
_ZN39_INTERNAL_5fe350e4_4_k_cu_9203318e_33944cute1_E:
	.zero		1
	.type		_ZN39_INTERNAL_5fe350e4_4_k_cu_9203318e_33944cuda3std3__45__cpo6cbeginE,@object
	.size		_ZN39_INTERNAL_5fe350e4_4_k_cu_9203318e_33944cuda3std3__45__cpo6cbeginE,(_ZN39_INTERNAL_5fe350e4_4_k_cu_9203318e_33944cuda3std3__48in_placeE - _ZN39_INTERNAL_5fe350e4_4_k_cu_9203318e_33944cuda3std3__45__cpo6cbeginE)
_ZN39_INTERNAL_5fe350e4_4_k_cu_9203318e_33944cuda3std3__45__cpo6cbeginE:
	.zero		1
	.type		_ZN39_INTERNAL_5fe350e4_4_k_cu_9203318e_33944cuda3std3__48in_placeE,@object
	.size		_ZN39_INTERNAL_5fe350e4_4_k_cu_9203318e_33944cuda3std3__48in_placeE,(_ZN39_INTERNAL_5fe350e4_4_k_cu_9203318e_33944cuda3std6ranges3__45__cpo9iter_moveE - _ZN39_INTERNAL_5fe350e4_4_k_cu_9203318e_33944cuda3std3__48in_placeE)
_ZN39_INTERNAL_5fe350e4_4_k_cu_9203318e_33944cuda3std3__48in_placeE:
	.zero		1
	.type		_ZN39_INTERNAL_5fe350e4_4_k_cu_9203318e_33944cuda3std6ranges3__45__cpo9iter_moveE,@object
	.size		_ZN39_INTERNAL_5fe350e4_4_k_cu_9203318e_33944cuda3std6ranges3__45__cpo9iter_moveE,(_ZN39_INTERNAL_5fe350e4_4_k_cu_9203318e_33944cuda3std3__45__cpo5beginE - _ZN39_INTERNAL_5fe350e4_4_k_cu_9203318e_33944cuda3std6ranges3__45__cpo9iter_moveE)
_ZN39_INTERNAL_5fe350e4_4_k_cu_9203318e_33944cuda3std6ranges3__45__cpo9iter_moveE:
	.zero		1
	.type		_ZN39_INTERNAL_5fe350e4_4_k_cu_9203318e_33944cuda3std3__45__cpo5beginE,@object
	.size		_ZN39_INTERNAL_5fe350e4_4_k_cu_9203318e_33944cuda3std3__45__cpo5beginE,(_ZN39_INTERNAL_5fe350e4_4_k_cu_9203318e_33944cuda3std3__441_GLOBAL__N__5fe350e4_4_k_cu_9203318e_33946ignoreE - _ZN39_INTERNAL_5fe350e4_4_k_cu_9203318e_33944cuda3std3__45__cpo5beginE)
_ZN39_INTERNAL_5fe350e4_4_k_cu_9203318e_33944cuda3std3__45__cpo5beginE:
	.zero		1
	.type		_ZN39_INTERNAL_5fe350e4_4_k_cu_9203318e_33944cuda3std3__441_GLOBAL__N__5fe350e4_4_k_cu_9203318e_33946ignoreE,@object
	.size		_ZN39_INTERNAL_5fe350e4_4_k_cu_9203318e_33944cuda3std3__441_GLOBAL__N__5fe350e4_4_k_cu_9203318e_33946ignoreE,(_ZN39_INTERNAL_5fe350e4_4_k_cu_9203318e_33944cute7productE - _ZN39_INTERNAL_5fe350e4_4_k_cu_9203318e_33944cuda3std3__441_GLOBAL__N__5fe350e4_4_k_cu_9203318e_33946ignoreE)
_ZN39_INTERNAL_5fe350e4_4_k_cu_9203318e_33944cuda3std3__441_GLOBAL__N__5fe350e4_4_k_cu_9203318e_33946ignoreE:
	.zero		1
	.type		_ZN39_INTERNAL_5fe350e4_4_k_cu_9203318e_33944cute7productE,@object
	.size		_ZN39_INTERNAL_5fe350e4_4_k_cu_9203318e_33944cute7productE,(_ZN39_INTERNAL_5fe350e4_4_k_cu_9203318e_33944cuda3std3__45__cpo3endE - _ZN39_INTERNAL_5fe350e4_4_k_cu_9203318e_33944cute7productE)
_ZN39_INTERNAL_5fe350e4_4_k_cu_9203318e_33944cute7productE:
	.zero		1
	.type		_ZN39_INTERNAL_5fe350e4_4_k_cu_9203318e_33944cuda3std3__45__cpo3endE,@object
	.size		_ZN39_INTERNAL_5fe350e4_4_k_cu_9203318e_33944cuda3std3__45__cpo3endE,(_ZN39_INTERNAL_5fe350e4_4_k_cu_9203318e_33944cuda3std3__419piecewise_constructE - _ZN39_INTERNAL_5fe350e4_4_k_cu_9203318e_33944cuda3std3__45__cpo3endE)
_ZN39_INTERNAL_5fe350e4_4_k_cu_9203318e_33944cuda3std3__45__cpo3endE:
	.zero		1
	.type		_ZN39_INTERNAL_5fe350e4_4_k_cu_9203318e_33944cuda3std3__419piecewise_constructE,@object
	.size		_ZN39_INTERNAL_5fe350e4_4_k_cu_9203318e_33944cuda3std3__419piecewise_constructE,(_ZN39_INTERNAL_5fe350e4_4_k_cu_9203318e_33944cuda3std3__45__cpo4cendE - _ZN39_INTERNAL_5fe350e4_4_k_cu_9203318e_33944cuda3std3__419piecewise_constructE)
_ZN39_INTERNAL_5fe350e4_4_k_cu_9203318e_33944cuda3std3__419piecewise_constructE:
	.zero		1
	.type		_ZN39_INTERNAL_5fe350e4_4_k_cu_9203318e_33944cuda3std3__45__cpo4cendE,@object
	.size		_ZN39_INTERNAL_5fe350e4_4_k_cu_9203318e_33944cuda3std3__45__cpo4cendE,(_ZN39_INTERNAL_5fe350e4_4_k_cu_9203318e_33944cuda3std6ranges3__45__cpo4swapE - _ZN39_INTERNAL_5fe350e4_4_k_cu_9203318e_33944cuda3std3__45__cpo4cendE)
_ZN39_INTERNAL_5fe350e4_4_k_cu_9203318e_33944cuda3std3__45__cpo4cendE:
	.zero		1
	.type		_ZN39_INTERNAL_5fe350e4_4_k_cu_9203318e_33944cuda3std6ranges3__45__cpo4swapE,@object
	.size		_ZN39_INTERNAL_5fe350e4_4_k_cu_9203318e_33944cuda3std6ranges3__45__cpo4swapE,(.L_7 - _ZN39_INTERNAL_5fe350e4_4_k_cu_9203318e_33944cuda3std6ranges3__45__cpo4swapE)
_ZN39_INTERNAL_5fe350e4_4_k_cu_9203318e_33944cuda3std6ranges3__45__cpo4swapE:
	.zero		1
.L_7:


//--------------------- .nv.constant0._ZN7cutlass13device_kernelINS_4conv6kernel13ConvUniversalINS1_16ConvProblemShapeILNS1_8OperatorE1ELi2EEENS1_10collective14CollectiveConvINS1_46MainloopSm90TmaGmmaWarpSpecializedImplicitGemmILS5_1ELi14ELi2EN4cute5tupleIJNSA_1CILi1EEESD_SD_EEENS1_36KernelImplicitTmaWarpSpecializedSm90ELi1EEENSB_IJNSC_ILi128EEESH_NSB_IJNSC_ILi32EEEEEEEEENS_10bfloat16_tESL_NSA_8TiledMMAINSA_8MMA_AtomIJNSA_4SM904GMMA28MMA_64x128x16_F32BF16BF16_SSILNSP_5MajorE0ELSR_1ELNSP_7ScaleInE1ELSS_1EEEEEENSA_6LayoutISE_NSB_IJNSC_ILi0EEESW_SW_EEEEENSB_IJNSA_10UnderscoreESZ_SZ_EEEEENS7_6detail26Sm90ImplicitGemmTileTraitsINSA_20SM90_TMA_LOAD_IM2COLENSA_14ComposedLayoutINSA_7SwizzleILi2ELi4ELi3EEENSA_18smem_ptr_flag_bitsILi16EEENSV_INSB_IJNSB_IJNSC_ILi8EEENSC_ILi16EEEEEENSB_IJSI_SD_EEENSB_IJSD_NSC_ILi14EEEEEEEEENSB_IJNSB_IJSI_NSC_ILi256EEEEEENSB_IJSD_SW_EEENSB_IJSW_NSC_ILi4096EEEEEEEEEEEEEvEENS13_INSA_13SM90_TMA_LOADENS15_INS16_ILi3ELi4ELi3EEES19_NSV_INSB_IJNSB_IJNSC_ILi64EEENSC_ILi2EEEEEENSB_IJS1A_NSC_ILi4EEEEEES1F_EEENSB_IJNSB_IJSD_NSC_ILi2048EEEEEENSB_IJS1S_NSC_ILi512EEEEEES1L_EEEEEEEvEEEENS_8epilogue10collective6detail29Sm90TmaWarpSpecializedAdapterINS28_15DefaultEpilogueISL_NSB_IJNSB_IJlllEEESD_SW_EEES2D_NS27_6thread17LinearCombinationISL_Li1EffLNS2E_9ScaleType4KindE0ELNS_15FloatRoundStyleE2ESL_EENS_4gemm15EpilogueDefaultEEEEEvvEEEEvNT_6ParamsE --------------------------
	.section	.nv.constant0._ZN7cutlass13device_kernelINS_4conv6kernel13ConvUniversalINS1_16ConvProblemShapeILNS1_8OperatorE1ELi2EEENS1_10collective14CollectiveConvINS1_46MainloopSm90TmaGmmaWarpSpecializedImplicitGemmILS5_1ELi14ELi2EN4cute5tupleIJNSA_1CILi1EEESD_SD_EEENS1_36KernelImplicitTmaWarpSpecializedSm90ELi1EEENSB_IJNSC_ILi128EEESH_NSB_IJNSC_ILi32EEEEEEEEENS_10bfloat16_tESL_NSA_8TiledMMAINSA_8MMA_AtomIJNSA_4SM904GMMA28MMA_64x128x16_F32BF16BF16_SSILNSP_5MajorE0ELSR_1ELNSP_7ScaleInE1ELSS_1EEEEEENSA_6LayoutISE_NSB_IJNSC_ILi0EEESW_SW_EEEEENSB_IJNSA_10UnderscoreESZ_SZ_EEEEENS7_6detail26Sm90ImplicitGemmTileTraitsINSA_20SM90_TMA_LOAD_IM2COLENSA_14ComposedLayoutINSA_7SwizzleILi2ELi4ELi3EEENSA_18smem_ptr_flag_bitsILi16EEENSV_INSB_IJNSB_IJNSC_ILi8EEENSC_ILi16EEEEEENSB_IJSI_SD_EEENSB_IJSD_NSC_ILi14EEEEEEEEENSB_IJNSB_IJSI_NSC_ILi256EEEEEENSB_IJSD_SW_EEENSB_IJSW_NSC_ILi4096EEEEEEEEEEEEEvEENS13_INSA_13SM90_TMA_LOADENS15_INS16_ILi3ELi4ELi3EEES19_NSV_INSB_IJNSB_IJNSC_ILi64EEENSC_ILi2EEEEEENSB_IJS1A_NSC_ILi4EEEEEES1F_EEENSB_IJNSB_IJSD_NSC_ILi2048EEEEEENSB_IJS1S_NSC_ILi512EEEEEES1L_EEEEEEEvEEEENS_8epilogue10collective6detail29Sm90TmaWarpSpecializedAdapterINS28_15DefaultEpilogueISL_NSB_IJNSB_IJlllEEESD_SW_EEES2D_NS27_6thread17LinearCombinationISL_Li1EffLNS2E_9ScaleType4KindE0ELNS_15FloatRoundStyleE2ESL_EENS_4gemm15EpilogueDefaultEEEEEvvEEEEvNT_6ParamsE,"a",@progbits
	.sectionflags	@""
	.align	4
.nv.constant0._ZN7cutlass13device_kernelINS_4conv6kernel13ConvUniversalINS1_16ConvProblemShapeILNS1_8OperatorE1ELi2EEENS1_10collective14CollectiveConvINS1_46MainloopSm90TmaGmmaWarpSpecializedImplicitGemmILS5_1ELi14ELi2EN4cute5tupleIJNSA_1CILi1EEESD_SD_EEENS1_36KernelImplicitTmaWarpSpecializedSm90ELi1EEENSB_IJNSC_ILi128EEESH_NSB_IJNSC_ILi32EEEEEEEEENS_10bfloat16_tESL_NSA_8TiledMMAINSA_8MMA_AtomIJNSA_4SM904GMMA28MMA_64x128x16_F32BF16BF16_SSILNSP_5MajorE0ELSR_1ELNSP_7ScaleInE1ELSS_1EEEEEENSA_6LayoutISE_NSB_IJNSC_ILi0EEESW_SW_EEEEENSB_IJNSA_10UnderscoreESZ_SZ_EEEEENS7_6detail26Sm90ImplicitGemmTileTraitsINSA_20SM90_TMA_LOAD_IM2COLENSA_14ComposedLayoutINSA_7SwizzleILi2ELi4ELi3EEENSA_18smem_ptr_flag_bitsILi16EEENSV_INSB_IJNSB_IJNSC_ILi8EEENSC_ILi16EEEEEENSB_IJSI_SD_EEENSB_IJSD_NSC_ILi14EEEEEEEEENSB_IJNSB_IJSI_NSC_ILi256EEEEEENSB_IJSD_SW_EEENSB_IJSW_NSC_ILi4096EEEEEEEEEEEEEvEENS13_INSA_13SM90_TMA_LOADENS15_INS16_ILi3ELi4ELi3EEES19_NSV_INSB_IJNSB_IJNSC_ILi64EEENSC_ILi2EEEEEENSB_IJS1A_NSC_ILi4EEEEEES1F_EEENSB_IJNSB_IJSD_NSC_ILi2048EEEEEENSB_IJS1S_NSC_ILi512EEEEEES1L_EEEEEEEvEEEENS_8epilogue10collective6detail29Sm90TmaWarpSpecializedAdapterINS28_15DefaultEpilogueISL_NSB_IJNSB_IJlllEEESD_SW_EEES2D_NS27_6thread17LinearCombinationISL_Li1EffLNS2E_9ScaleType4KindE0ELNS_15FloatRoundStyleE2ESL_EENS_4gemm15EpilogueDefaultEEEEEvvEEEEvNT_6ParamsE:
	.zero		1536


//--------------------- SYMBOLS --------------------------

	.type		.nv.reservedSmem.offset0,@object
	.size		.nv.reservedSmem.offset0,0x4
